	.target	sm_90a

	.elftype	@"ET_EXEC"


//--------------------- .note.nv.tkinfo           --------------------------
	.section	.note.nv.tkinfo,"",@"SHT_NOTE"
	.sectionflags	@"SHF_NOTE_NV_TKINFO"
	.tkinfo
        /*0018*/ 	.word	0x00000002
        /*0030*/ 	.string	""
        /*0030*/ 	.string	"ptxas"
        /*0030*/ 	.string	"Cuda compilation tools, release 13.0, V13.0.88"
        /*0030*/ 	.string	"Build cuda_13.0.r13.0/compiler.36424714_0"
        /*0030*/ 	.string	"-arch sm_90a -m 64 "



//--------------------- .note.nv.cuinfo           --------------------------
	.section	.note.nv.cuinfo,"",@"SHT_NOTE"
	.sectionflags	@"SHF_NOTE_NV_CUINFO"
        /*0018*/ 	.short	0x0002
        /*001a*/ 	.short	0x005a
        /*001c*/ 	.short	0x0082
	.zero		2


//--------------------- .nv.info                  --------------------------
	.section	.nv.info,"",@"SHT_CUDA_INFO"
	.align	4


	//----- nvinfo : EIATTR_REGCOUNT
	.align		4
        /*0000*/ 	.byte	0x04, 0x2f
        /*0002*/ 	.short	(.L_12 - .L_11)
	.align		4
.L_11:
        /*0004*/ 	.word	index@(_ZN7cutlass13device_kernelINS_4gemm6kernel13GemmUniversalIN4cute5tupleIJiiiiEEENS1_10collective13CollectiveMmaINS1_37MainloopSm90TmaGmmaWarpSpecializedFP8ILi4ENS5_IJNS4_1CILi1EEENSA_ILi2EEESB_EEENS1_35KernelTmaWarpSpecializedCooperativeEEENS5_IJNSA_ILi128EEENSA_ILi256EEENSA_ILi32EEEEEENS_12float_e4m3_tENS5_IJlSB_lEEESK_SL_NS4_8TiledMMAINS4_8MMA_AtomIJNS4_4SM904GMMA31MMA_64x256x32_F32E4M3E4M3_SS_TNILNSP_7ScaleInE1ELSR_1EEEEEENS4_6LayoutINS5_IJSC_SB_SB_EEENS5_IJSB_NSA_ILi0EEESW_EEEEENS5_IJNS4_10UnderscoreESZ_SZ_EEEEENS4_23SM90_TMA_LOAD_MULTICASTENS4_14ComposedLayoutINS4_7SwizzleILi1ELi4ELi3EEENS4_18smem_ptr_flag_bitsILi8EEENSU_INS5_IJNSA_ILi8EEESI_EEENS5_IJSI_SB_EEEEEEEvNS4_8identityENS4_13SM90_TMA_LOADES1C_vS1D_EENS_8epilogue10collective6detail29Sm90TmaWarpSpecializedAdapterINS1H_15DefaultEpilogueISK_SL_SL_NS1G_6thread17LinearCombinationISK_Li1EffLNS1L_9ScaleType4KindE0ELNS_15FloatRoundStyleE2ESK_EENS1_15EpilogueDefaultEEEEEvvEEEEvNT_6ParamsE)
        /*0008*/ 	.word	0x000000a8


	//----- nvinfo : EIATTR_FRAME_SIZE
	.align		4
.L_12:
        /*000c*/ 	.byte	0x04, 0x11
        /*000e*/ 	.short	(.L_14 - .L_13)
	.align		4
.L_13:
        /*0010*/ 	.word	index@(_ZN7cutlass13device_kernelINS_4gemm6kernel13GemmUniversalIN4cute5tupleIJiiiiEEENS1_10collective13CollectiveMmaINS1_37MainloopSm90TmaGmmaWarpSpecializedFP8ILi4ENS5_IJNS4_1CILi1EEENSA_ILi2EEESB_EEENS1_35KernelTmaWarpSpecializedCooperativeEEENS5_IJNSA_ILi128EEENSA_ILi256EEENSA_ILi32EEEEEENS_12float_e4m3_tENS5_IJlSB_lEEESK_SL_NS4_8TiledMMAINS4_8MMA_AtomIJNS4_4SM904GMMA31MMA_64x256x32_F32E4M3E4M3_SS_TNILNSP_7ScaleInE1ELSR_1EEEEEENS4_6LayoutINS5_IJSC_SB_SB_EEENS5_IJSB_NSA_ILi0EEESW_EEEEENS5_IJNS4_10UnderscoreESZ_SZ_EEEEENS4_23SM90_TMA_LOAD_MULTICASTENS4_14ComposedLayoutINS4_7SwizzleILi1ELi4ELi3EEENS4_18smem_ptr_flag_bitsILi8EEENSU_INS5_IJNSA_ILi8EEESI_EEENS5_IJSI_SB_EEEEEEEvNS4_8identityENS4_13SM90_TMA_LOADES1C_vS1D_EENS_8epilogue10collective6detail29Sm90TmaWarpSpecializedAdapterINS1H_15DefaultEpilogueISK_SL_SL_NS1G_6thread17LinearCombinationISK_Li1EffLNS1L_9ScaleType4KindE0ELNS_15FloatRoundStyleE2ESK_EENS1_15EpilogueDefaultEEEEEvvEEEEvNT_6ParamsE)
        /*0014*/ 	.word	0x00000100


	//----- nvinfo : EIATTR_MIN_STACK_SIZE
	.align		4
.L_14:
        /*0018*/ 	.byte	0x04, 0x12
        /*001a*/ 	.short	(.L_16 - .L_15)
	.align		4
.L_15:
        /*001c*/ 	.word	index@(_ZN7cutlass13device_kernelINS_4gemm6kernel13GemmUniversalIN4cute5tupleIJiiiiEEENS1_10collective13CollectiveMmaINS1_37MainloopSm90TmaGmmaWarpSpecializedFP8ILi4ENS5_IJNS4_1CILi1EEENSA_ILi2EEESB_EEENS1_35KernelTmaWarpSpecializedCooperativeEEENS5_IJNSA_ILi128EEENSA_ILi256EEENSA_ILi32EEEEEENS_12float_e4m3_tENS5_IJlSB_lEEESK_SL_NS4_8TiledMMAINS4_8MMA_AtomIJNS4_4SM904GMMA31MMA_64x256x32_F32E4M3E4M3_SS_TNILNSP_7ScaleInE1ELSR_1EEEEEENS4_6LayoutINS5_IJSC_SB_SB_EEENS5_IJSB_NSA_ILi0EEESW_EEEEENS5_IJNS4_10UnderscoreESZ_SZ_EEEEENS4_23SM90_TMA_LOAD_MULTICASTENS4_14ComposedLayoutINS4_7SwizzleILi1ELi4ELi3EEENS4_18smem_ptr_flag_bitsILi8EEENSU_INS5_IJNSA_ILi8EEESI_EEENS5_IJSI_SB_EEEEEEEvNS4_8identityENS4_13SM90_TMA_LOADES1C_vS1D_EENS_8epilogue10collective6detail29Sm90TmaWarpSpecializedAdapterINS1H_15DefaultEpilogueISK_SL_SL_NS1G_6thread17LinearCombinationISK_Li1EffLNS1L_9ScaleType4KindE0ELNS_15FloatRoundStyleE2ESK_EENS1_15EpilogueDefaultEEEEEvvEEEEvNT_6ParamsE)
        /*0020*/ 	.word	0x00000100
.L_16:


//--------------------- .nv.compat                --------------------------
	.section	.nv.compat,"",@"SHT_CUDA_COMPAT_INFO"
	.align	4
        /*0000*/ 	.byte	0x02, 0x09, 0x01, 0x00, 0x02, 0x02, 0x04, 0x00, 0x02, 0x05, 0x05, 0x00, 0x03, 0x07, 0x01, 0x01
        /*0010*/ 	.byte	0x02, 0x03, 0x01, 0x00, 0x02, 0x06, 0x01, 0x00, 0x04, 0x0b, 0x08, 0x00, 0x00, 0x00, 0x00, 0x00
        /*0020*/ 	.byte	0x00, 0x00, 0x00, 0x00


//--------------------- .nv.info._ZN7cutlass13device_kernelINS_4gemm6kernel13GemmUniversalIN4cute5tupleIJiiiiEEENS1_10collective13CollectiveMmaINS1_37MainloopSm90TmaGmmaWarpSpecializedFP8ILi4ENS5_IJNS4_1CILi1EEENSA_ILi2EEESB_EEENS1_35KernelTmaWarpSpecializedCooperativeEEENS5_IJNSA_ILi128EEENSA_ILi256EEENSA_ILi32EEEEEENS_12float_e4m3_tENS5_IJlSB_lEEESK_SL_NS4_8TiledMMAINS4_8MMA_AtomIJNS4_4SM904GMMA31MMA_64x256x32_F32E4M3E4M3_SS_TNILNSP_7ScaleInE1ELSR_1EEEEEENS4_6LayoutINS5_IJSC_SB_SB_EEENS5_IJSB_NSA_ILi0EEESW_EEEEENS5_IJNS4_10UnderscoreESZ_SZ_EEEEENS4_23SM90_TMA_LOAD_MULTICASTENS4_14ComposedLayoutINS4_7SwizzleILi1ELi4ELi3EEENS4_18smem_ptr_flag_bitsILi8EEENSU_INS5_IJNSA_ILi8EEESI_EEENS5_IJSI_SB_EEEEEEEvNS4_8identityENS4_13SM90_TMA_LOADES1C_vS1D_EENS_8epilogue10collective6detail29Sm90TmaWarpSpecializedAdapterINS1H_15DefaultEpilogueISK_SL_SL_NS1G_6thread17LinearCombinationISK_Li1EffLNS1L_9ScaleType4KindE0ELNS_15FloatRoundStyleE2ESK_EENS1_15EpilogueDefaultEEEEEvvEEEEvNT_6ParamsE --------------------------
	.section	.nv.info._ZN7cutlass13device_kernelINS_4gemm6kernel13GemmUniversalIN4cute5tupleIJiiiiEEENS1_10collective13CollectiveMmaINS1_37MainloopSm90TmaGmmaWarpSpecializedFP8ILi4ENS5_IJNS4_1CILi1EEENSA_ILi2EEESB_EEENS1_35KernelTmaWarpSpecializedCooperativeEEENS5_IJNSA_ILi128EEENSA_ILi256EEENSA_ILi32EEEEEENS_12float_e4m3_tENS5_IJlSB_lEEESK_SL_NS4_8TiledMMAINS4_8MMA_AtomIJNS4_4SM904GMMA31MMA_64x256x32_F32E4M3E4M3_SS_TNILNSP_7ScaleInE1ELSR_1EEEEEENS4_6LayoutINS5_IJSC_SB_SB_EEENS5_IJSB_NSA_ILi0EEESW_EEEEENS5_IJNS4_10UnderscoreESZ_SZ_EEEEENS4_23SM90_TMA_LOAD_MULTICASTENS4_14ComposedLayoutINS4_7SwizzleILi1ELi4ELi3EEENS4_18smem_ptr_flag_bitsILi8EEENSU_INS5_IJNSA_ILi8EEESI_EEENS5_IJSI_SB_EEEEEEEvNS4_8identityENS4_13SM90_TMA_LOADES1C_vS1D_EENS_8epilogue10collective6detail29Sm90TmaWarpSpecializedAdapterINS1H_15DefaultEpilogueISK_SL_SL_NS1G_6thread17LinearCombinationISK_Li1EffLNS1L_9ScaleType4KindE0ELNS_15FloatRoundStyleE2ESK_EENS1_15EpilogueDefaultEEEEEvvEEEEvNT_6ParamsE,"",@"SHT_CUDA_INFO"
	.sectionflags	@""
	.align	4


	//----- nvinfo : EIATTR_CUDA_API_VERSION
	.align		4
        /*0000*/ 	.byte	0x04, 0x37
        /*0002*/ 	.short	(.L_18 - .L_17)
.L_17:
        /*0004*/ 	.word	0x00000082


	//----- nvinfo : EIATTR_KPARAM_INFO
	.align		4
.L_18:
        /*0008*/ 	.byte	0x04, 0x17
        /*000a*/ 	.short	(.L_20 - .L_19)
.L_19:
        /*000c*/ 	.word	0x00000000
        /*0010*/ 	.short	0x0000
        /*0012*/ 	.short	0x0070
        /*0014*/ 	.byte	0x00, 0xf0, 0x01, 0x10


	//----- nvinfo : EIATTR_SPARSE_MMA_MASK
	.align		4
.L_20:
        /*0018*/ 	.byte	0x03, 0x50
        /*001a*/ 	.short	0x0000


	//----- nvinfo : EIATTR_MAXREG_COUNT
	.align		4
        /*001c*/ 	.byte	0x03, 0x1b
        /*001e*/ 	.short	0x00a8


	//----- nvinfo : EIATTR_NUM_BARRIERS
	.align		4
        /*0020*/ 	.byte	0x02, 0x4c
        /*0022*/ 	.byte	0x01
	.zero		1


	//----- nvinfo : EIATTR_ANNOTATIONS
	.align		4
        /*0024*/ 	.byte	0x04, 0x55
        /*0026*/ 	.short	(.L_22 - .L_21)


	//   ....[0]....
.L_21:
        /*0028*/ 	.word	0x00000001
        /*002c*/ 	.byte	0x70, 0x06, 0x00, 0x00, 0x01, 0x00, 0x00, 0x00, 0xa0, 0x08, 0x00, 0x00, 0x01, 0x00, 0x00, 0x00
        /* <DEDUP_REMOVED lines=195> */
        /*0c6c*/ 	.byte	0x60, 0x01, 0x01, 0x00, 0x01, 0x00, 0x00, 0x00, 0xb0, 0x01, 0x01, 0x00


	//----- nvinfo : EIATTR_MERCURY_ISA_VERSION
	.align		4
.L_22:
        /*0c78*/ 	.byte	0x03, 0x5f
        /*0c7a*/ 	.short	0x0101


	//----- nvinfo : EIATTR_INT_WARP_WIDE_INSTR_OFFSETS
	.align		4
        /*0c7c*/ 	.byte	0x04, 0x31
        /*0c7e*/ 	.short	(.L_24 - .L_23)


	//   ....[0]....
.L_23:
        /*0c80*/ 	.word	0x00000530


	//   ....[1]....
        /*0c84*/ 	.word	0x00000550


	//   ....[2]....
        /*0c88*/ 	.word	0x000006a0


	//   ....[3]....
        /*0c8c*/ 	.word	0x000050c0


	//----- nvinfo : EIATTR_COOP_GROUP_MASK_REGIDS
	.align		4
.L_24:
        /*0c90*/ 	.byte	0x04, 0x29
        /*0c92*/ 	.short	(.L_26 - .L_25)


	//   ....[0]....
.L_25:
        /*0c94*/ 	.word	0xffffffff


	//   ....[1]....
        /*0c98*/ 	.word	0xffffffff


	//   ....[2]....
        /*0c9c*/ 	.word	0xffffffff


	//   ....[3]....
        /*0ca0*/ 	.word	0xffffffff


	//   ....[4]....
        /*0ca4*/ 	.word	0xffffffff


	//   ....[5]....
        /*0ca8*/ 	.word	0xffffffff


	//----- nvinfo : EIATTR_COOP_GROUP_INSTR_OFFSETS
	.align		4
.L_26:
        /*0cac*/ 	.byte	0x04, 0x28
        /*0cae*/ 	.short	(.L_28 - .L_27)


	//   ....[0]....
.L_27:
        /*0cb0*/ 	.word	0x00000070


	//   ....[1]....
        /*0cb4*/ 	.word	0x00000080


	//   ....[2]....
        /*0cb8*/ 	.word	0x000001a0


	//   ....[3]....
        /*0cbc*/ 	.word	0x000003c0


	//   ....[4]....
        /*0cc0*/ 	.word	0x000007b0


	//   ....[5]....
        /*0cc4*/ 	.word	0x00001530


	//----- nvinfo : EIATTR_REG_RECONFIG
	.align		4
.L_28:
        /*0cc8*/ 	.byte	0x01, 0x54
	.zero		2


	//----- nvinfo : EIATTR_MBARRIER_INSTR_OFFSETS
	.align		4
        /*0ccc*/ 	.byte	0x04, 0x39
        /*0cce*/ 	.short	(.L_30 - .L_29)


	//   ....[0]....
.L_29:
        /*0cd0*/ 	.word	0x00000320
        /*0cd4*/ 	.word	0x000000ff
        /*0cd8*/ 	.word	0x00000000
        /*0cdc*/ 	.short	0x0100
        /*0cde*/ 	.byte	0x09
	.zero		1


	//   ....[1]....
        /*0ce0*/ 	.word	0x00000330
        /*0ce4*/ 	.word	0x000000ff
        /*0ce8*/ 	.word	0x00000020
        /*0cec*/ 	.short	0x0100
        /*0cee*/ 	.byte	0x09
	.zero		1


	//   ....[2]....
        /*0cf0*/ 	.word	0x00000340
        /*0cf4*/ 	.word	0x000000ff
        /*0cf8*/ 	.word	0x00000008
        /*0cfc*/ 	.short	0x0100
        /*0cfe*/ 	.byte	0x09
	.zero		1


	//   ....[3]....
        /*0d00*/ 	.word	0x00000350
        /*0d04*/ 	.word	0x000000ff
        /*0d08*/ 	.word	0x00000028
        /*0d0c*/ 	.short	0x0100
        /*0d0e*/ 	.byte	0x09
	.zero		1


	//   ....[4]....
        /*0d10*/ 	.word	0x00000360
        /*0d14*/ 	.word	0x000000ff
        /*0d18*/ 	.word	0x00000010
        /*0d1c*/ 	.short	0x0100
        /*0d1e*/ 	.byte	0x09
	.zero		1


	//   ....[5]....
        /*0d20*/ 	.word	0x00000370
        /*0d24*/ 	.word	0x000000ff
        /*0d28*/ 	.word	0x00000030
        /*0d2c*/ 	.short	0x0100
        /*0d2e*/ 	.byte	0x09
	.zero		1


	//   ....[6]....
        /*0d30*/ 	.word	0x00000380
        /*0d34*/ 	.word	0x000000ff
        /*0d38*/ 	.word	0x00000018
        /*0d3c*/ 	.short	0x0100
        /*0d3e*/ 	.byte	0x09
	.zero		1


	//   ....[7]....
        /*0d40*/ 	.word	0x00000390
        /*0d44*/ 	.word	0x000000ff
        /*0d48*/ 	.word	0x00000038
        /*0d4c*/ 	.short	0x0100
        /*0d4e*/ 	.byte	0x09
	.zero		1


	//   ....[8]....
        /*0d50*/ 	.word	0x00000730
        /*0d54*/ 	.word	0x000000ff
        /*0d58*/ 	.word	0x00000050
        /*0d5c*/ 	.short	0x0100
        /*0d5e*/ 	.byte	0x06
	.zero		1


	//   ....[9]....
        /*0d60*/ 	.word	0x00000760
        /*0d64*/ 	.word	0x000000ff
        /*0d68*/ 	.word	0x00000058
        /*0d6c*/ 	.short	0x0100
        /*0d6e*/ 	.byte	0x06
	.zero		1


	//   ....[10]....
        /*0d70*/ 	.word	0x00001d40
        /*0d74*/ 	.word	0x000000ff
        /*0d78*/ 	.word	0x00000000
        /*0d7c*/ 	.short	0x010a
        /*0d7e*/ 	.byte	0x06
	.zero		1


	//   ....[11]....
        /*0d80*/ 	.word	0x00001d80
        /*0d84*/ 	.word	0x000000ff
        /*0d88*/ 	.word	0x00000000
        /*0d8c*/ 	.short	0x010a
        /*0d8e*/ 	.byte	0x06
	.zero		1


	//   ....[12]....
        /*0d90*/ 	.word	0x00002f40
        /*0d94*/ 	.word	0x000000ff
        /*0d98*/ 	.word	0x00000000
        /*0d9c*/ 	.short	0x010a
        /*0d9e*/ 	.byte	0x09
	.zero		1


	//   ....[13]....
        /*0da0*/ 	.word	0x00002f80
        /*0da4*/ 	.word	0x000000ff
        /*0da8*/ 	.word	0x00000000
        /*0dac*/ 	.short	0x010a
        /*0dae*/ 	.byte	0x09
	.zero		1


	//   ....[14]....
        /*0db0*/ 	.word	0x00003f90
        /*0db4*/ 	.word	0x000000e5
        /*0db8*/ 	.word	0x00000000
        /*0dbc*/ 	.short	0x0101
        /*0dbe*/ 	.byte	0x3f
	.zero		1


	//   ....[15]....
        /*0dc0*/ 	.word	0x00005180
        /*0dc4*/ 	.word	0x00000018
        /*0dc8*/ 	.word	0x00000000
        /*0dcc*/ 	.short	0x0101
        /*0dce*/ 	.byte	0x3f
	.zero		1


	//   ....[16]....
        /*0dd0*/ 	.word	0x0000f3a0
        /*0dd4*/ 	.word	0x00000005
        /*0dd8*/ 	.word	0x00000020
        /*0ddc*/ 	.short	0x010a
        /*0dde*/ 	.byte	0x3f
	.zero		1


	//   ....[17]....
        /*0de0*/ 	.word	0x0000f7f0
        /*0de4*/ 	.word	0x00000003
        /*0de8*/ 	.word	0x00000058
        /*0dec*/ 	.short	0x0101
        /*0dee*/ 	.byte	0x3f
	.zero		1


	//   ....[18]....
        /*0df0*/ 	.word	0x0000ff00
        /*0df4*/ 	.word	0x00000005
        /*0df8*/ 	.word	0x00000000
        /*0dfc*/ 	.short	0x010a
        /*0dfe*/ 	.byte	0x3f
	.zero		1


	//   ....[19]....
        /*0e00*/ 	.word	0x0000ff80
        /*0e04*/ 	.word	0x00000007
        /*0e08*/ 	.word	0x00000000
        /*0e0c*/ 	.short	0x010a
        /*0e0e*/ 	.byte	0x3f
	.zero		1


	//   ....[20]....
        /*0e10*/ 	.word	0x00010010
        /*0e14*/ 	.word	0x00000006
        /*0e18*/ 	.word	0x00000000
        /*0e1c*/ 	.short	0x010a
        /*0e1e*/ 	.byte	0x3f
	.zero		1


	//   ....[21]....
        /*0e20*/ 	.word	0x000100a0
        /*0e24*/ 	.word	0x00000003
        /*0e28*/ 	.word	0x00000000
        /*0e2c*/ 	.short	0x010a
        /*0e2e*/ 	.byte	0x3f
	.zero		1


	//   ....[22]....
        /*0e30*/ 	.word	0x00010110
        /*0e34*/ 	.word	0x00000003
        /*0e38*/ 	.word	0x00000000
        /*0e3c*/ 	.short	0x010a
        /*0e3e*/ 	.byte	0x3f
	.zero		1


	//   ....[23]....
        /*0e40*/ 	.word	0x00010180
        /*0e44*/ 	.word	0x00000000
        /*0e48*/ 	.word	0x00000000
        /*0e4c*/ 	.short	0x010a
        /*0e4e*/ 	.byte	0x3f
	.zero		1


	//   ....[24]....
        /*0e50*/ 	.word	0x00010260
        /*0e54*/ 	.word	0x00000005
        /*0e58*/ 	.word	0x00000020
        /*0e5c*/ 	.short	0x010a
        /*0e5e*/ 	.byte	0x3f
	.zero		1


	//   ....[25]....
        /*0e60*/ 	.word	0x00010330
        /*0e64*/ 	.word	0x00000005
        /*0e68*/ 	.word	0x00000000
        /*0e6c*/ 	.short	0x010a
        /*0e6e*/ 	.byte	0x3f
	.zero		1


	//   ....[26]....
        /*0e70*/ 	.word	0x00010380
        /*0e74*/ 	.word	0x00000007
        /*0e78*/ 	.word	0x00000000
        /*0e7c*/ 	.short	0x010a
        /*0e7e*/ 	.byte	0x3f
	.zero		1


	//   ....[27]....
        /*0e80*/ 	.word	0x000103d0
        /*0e84*/ 	.word	0x00000006
        /*0e88*/ 	.word	0x00000000
        /*0e8c*/ 	.short	0x010a
        /*0e8e*/ 	.byte	0x3f
	.zero		1


	//----- nvinfo : EIATTR_NUM_MBARRIERS
	.align		4
.L_30:
        /*0e90*/ 	.byte	0x03, 0x38
        /*0e92*/ 	.short	0x000a


	//----- nvinfo : EIATTR_EXIT_INSTR_OFFSETS
	.align		4
        /*0e94*/ 	.byte	0x04, 0x1c
        /*0e96*/ 	.short	(.L_32 - .L_31)


	//   ....[0]....
.L_31:
        /*0e98*/ 	.word	0x00000940


	//   ....[1]....
        /*0e9c*/ 	.word	0x000011d0


	//   ....[2]....
        /*0ea0*/ 	.word	0x0000ea90


	//   ....[3]....
        /*0ea4*/ 	.word	0x0000f020


	//   ....[4]....
        /*0ea8*/ 	.word	0x000100f0


	//----- nvinfo : EIATTR_MAX_THREADS
	.align		4
.L_32:
        /*0eac*/ 	.byte	0x04, 0x05
        /*0eae*/ 	.short	(.L_34 - .L_33)
.L_33:
        /*0eb0*/ 	.word	0x00000180
        /*0eb4*/ 	.word	0x00000001
        /*0eb8*/ 	.word	0x00000001


	//----- nvinfo : EIATTR_CRS_STACK_SIZE
	.align		4
.L_34:
        /*0ebc*/ 	.byte	0x04, 0x1e
        /*0ebe*/ 	.short	(.L_36 - .L_35)
.L_35:
        /*0ec0*/ 	.word	0x00000000


	//----- nvinfo : EIATTR_CBANK_PARAM_SIZE
	.align		4
.L_36:
        /*0ec4*/ 	.byte	0x03, 0x19
        /*0ec6*/ 	.short	0x0470


	//----- nvinfo : EIATTR_PARAM_CBANK
	.align		4
        /*0ec8*/ 	.byte	0x04, 0x0a
        /*0eca*/ 	.short	(.L_38 - .L_37)
	.align		4
.L_37:
        /*0ecc*/ 	.word	index@(.nv.constant0._ZN7cutlass13device_kernelINS_4gemm6kernel13GemmUniversalIN4cute5tupleIJiiiiEEENS1_10collective13CollectiveMmaINS1_37MainloopSm90TmaGmmaWarpSpecializedFP8ILi4ENS5_IJNS4_1CILi1EEENSA_ILi2EEESB_EEENS1_35KernelTmaWarpSpecializedCooperativeEEENS5_IJNSA_ILi128EEENSA_ILi256EEENSA_ILi32EEEEEENS_12float_e4m3_tENS5_IJlSB_lEEESK_SL_NS4_8TiledMMAINS4_8MMA_AtomIJNS4_4SM904GMMA31MMA_64x256x32_F32E4M3E4M3_SS_TNILNSP_7ScaleInE1ELSR_1EEEEEENS4_6LayoutINS5_IJSC_SB_SB_EEENS5_IJSB_NSA_ILi0EEESW_EEEEENS5_IJNS4_10UnderscoreESZ_SZ_EEEEENS4_23SM90_TMA_LOAD_MULTICASTENS4_14ComposedLayoutINS4_7SwizzleILi1ELi4ELi3EEENS4_18smem_ptr_flag_bitsILi8EEENSU_INS5_IJNSA_ILi8EEESI_EEENS5_IJSI_SB_EEEEEEEvNS4_8identityENS4_13SM90_TMA_LOADES1C_vS1D_EENS_8epilogue10collective6detail29Sm90TmaWarpSpecializedAdapterINS1H_15DefaultEpilogueISK_SL_SL_NS1G_6thread17LinearCombinationISK_Li1EffLNS1L_9ScaleType4KindE0ELNS_15FloatRoundStyleE2ESK_EENS1_15EpilogueDefaultEEEEEvvEEEEvNT_6ParamsE)
        /*0ed0*/ 	.short	0x0210
        /*0ed2*/ 	.short	0x0470


	//----- nvinfo : EIATTR_SW_WAR
	.align		4
.L_38:
        /*0ed4*/ 	.byte	0x04, 0x36
        /*0ed6*/ 	.short	(.L_40 - .L_39)
.L_39:
        /*0ed8*/ 	.word	0x00000008
.L_40:


//--------------------- .nv.callgraph             --------------------------
	.section	.nv.callgraph,"",@"SHT_CUDA_CALLGRAPH"
	.align	4
	.sectionentsize	8
	.align		4
        /*0000*/ 	.word	0x00000000
	.align		4
        /*0004*/ 	.word	0xffffffff
	.align		4
        /*0008*/ 	.word	0x00000000
	.align		4
        /*000c*/ 	.word	0xfffffffe
	.align		4
        /*0010*/ 	.word	0x00000000
	.align		4
        /*0014*/ 	.word	0xfffffffd
	.align		4
        /*0018*/ 	.word	0x00000000
	.align		4
        /*001c*/ 	.word	0xfffffffc


//--------------------- .nv.constant4             --------------------------
	.section	.nv.constant4,"a",@progbits
	.align	8
	.align		8
.nv.constant4:
        /*0000*/ 	.dword	_ZN39_INTERNAL_40a8f967_4_k_cu_37481561_45764cuda3std3__45__cpo5beginE
	.align		8
        /*0008*/ 	.dword	_ZN39_INTERNAL_40a8f967_4_k_cu_37481561_45764cuda3std3__45__cpo3endE
	.align		8
        /*0010*/ 	.dword	_ZN39_INTERNAL_40a8f967_4_k_cu_37481561_45764cuda3std3__45__cpo6cbeginE
	.align		8
        /*0018*/ 	.dword	_ZN39_INTERNAL_40a8f967_4_k_cu_37481561_45764cuda3std3__45__cpo4cendE
	.align		8
        /*0020*/ 	.dword	_ZN39_INTERNAL_40a8f967_4_k_cu_37481561_45764cuda3std3__441_GLOBAL__N__40a8f967_4_k_cu_37481561_45766ignoreE
	.align		8
        /*0028*/ 	.dword	_ZN39_INTERNAL_40a8f967_4_k_cu_37481561_45764cuda3std3__419piecewise_constructE
	.align		8
        /*0030*/ 	.dword	_ZN39_INTERNAL_40a8f967_4_k_cu_37481561_45764cuda3std3__48in_placeE
	.align		8
        /*0038*/ 	.dword	_ZN39_INTERNAL_40a8f967_4_k_cu_37481561_45764cuda3std6ranges3__45__cpo4swapE
	.align		8
        /*0040*/ 	.dword	_ZN39_INTERNAL_40a8f967_4_k_cu_37481561_45764cuda3std6ranges3__45__cpo9iter_moveE
	.align		8
        /*0048*/ 	.dword	_ZN39_INTERNAL_40a8f967_4_k_cu_37481561_45764cute7productE
	.align		8
        /*0050*/ 	.dword	_ZN39_INTERNAL_40a8f967_4_k_cu_37481561_45764cute1_E


//--------------------- .text._ZN7cutlass13device_kernelINS_4gemm6kernel13GemmUniversalIN4cute5tupleIJiiiiEEENS1_10collective13CollectiveMmaINS1_37MainloopSm90TmaGmmaWarpSpecializedFP8ILi4ENS5_IJNS4_1CILi1EEENSA_ILi2EEESB_EEENS1_35KernelTmaWarpSpecializedCooperativeEEENS5_IJNSA_ILi128EEENSA_ILi256EEENSA_ILi32EEEEEENS_12float_e4m3_tENS5_IJlSB_lEEESK_SL_NS4_8TiledMMAINS4_8MMA_AtomIJNS4_4SM904GMMA31MMA_64x256x32_F32E4M3E4M3_SS_TNILNSP_7ScaleInE1ELSR_1EEEEEENS4_6LayoutINS5_IJSC_SB_SB_EEENS5_IJSB_NSA_ILi0EEESW_EEEEENS5_IJNS4_10UnderscoreESZ_SZ_EEEEENS4_23SM90_TMA_LOAD_MULTICASTENS4_14ComposedLayoutINS4_7SwizzleILi1ELi4ELi3EEENS4_18smem_ptr_flag_bitsILi8EEENSU_INS5_IJNSA_ILi8EEESI_EEENS5_IJSI_SB_EEEEEEEvNS4_8identityENS4_13SM90_TMA_LOADES1C_vS1D_EENS_8epilogue10collective6detail29Sm90TmaWarpSpecializedAdapterINS1H_15DefaultEpilogueISK_SL_SL_NS1G_6thread17LinearCombinationISK_Li1EffLNS1L_9ScaleType4KindE0ELNS_15FloatRoundStyleE2ESK_EENS1_15EpilogueDefaultEEEEEvvEEEEvNT_6ParamsE --------------------------
	.section	.text._ZN7cutlass13device_kernelINS_4gemm6kernel13GemmUniversalIN4cute5tupleIJiiiiEEENS1_10collective13CollectiveMmaINS1_37MainloopSm90TmaGmmaWarpSpecializedFP8ILi4ENS5_IJNS4_1CILi1EEENSA_ILi2EEESB_EEENS1_35KernelTmaWarpSpecializedCooperativeEEENS5_IJNSA_ILi128EEENSA_ILi256EEENSA_ILi32EEEEEENS_12float_e4m3_tENS5_IJlSB_lEEESK_SL_NS4_8TiledMMAINS4_8MMA_AtomIJNS4_4SM904GMMA31MMA_64x256x32_F32E4M3E4M3_SS_TNILNSP_7ScaleInE1ELSR_1EEEEEENS4_6LayoutINS5_IJSC_SB_SB_EEENS5_IJSB_NSA_ILi0EEESW_EEEEENS5_IJNS4_10UnderscoreESZ_SZ_EEEEENS4_23SM90_TMA_LOAD_MULTICASTENS4_14ComposedLayoutINS4_7SwizzleILi1ELi4ELi3EEENS4_18smem_ptr_flag_bitsILi8EEENSU_INS5_IJNSA_ILi8EEESI_EEENS5_IJSI_SB_EEEEEEEvNS4_8identityENS4_13SM90_TMA_LOADES1C_vS1D_EENS_8epilogue10collective6detail29Sm90TmaWarpSpecializedAdapterINS1H_15DefaultEpilogueISK_SL_SL_NS1G_6thread17LinearCombinationISK_Li1EffLNS1L_9ScaleType4KindE0ELNS_15FloatRoundStyleE2ESK_EENS1_15EpilogueDefaultEEEEEvvEEEEvNT_6ParamsE,"ax",@progbits
	.align	128
.text._ZN7cutlass13device_kernelINS_4gemm6kernel13GemmUniversalIN4cute5tupleIJiiiiEEENS1_10collective13CollectiveMmaINS1_37MainloopSm90TmaGmmaWarpSpecializedFP8ILi4ENS5_IJNS4_1CILi1EEENSA_ILi2EEESB_EEENS1_35KernelTmaWarpSpecializedCooperativeEEENS5_IJNSA_ILi128EEENSA_ILi256EEENSA_ILi32EEEEEENS_12float_e4m3_tENS5_IJlSB_lEEESK_SL_NS4_8TiledMMAINS4_8MMA_AtomIJNS4_4SM904GMMA31MMA_64x256x32_F32E4M3E4M3_SS_TNILNSP_7ScaleInE1ELSR_1EEEEEENS4_6LayoutINS5_IJSC_SB_SB_EEENS5_IJSB_NSA_ILi0EEESW_EEEEENS5_IJNS4_10UnderscoreESZ_SZ_EEEEENS4_23SM90_TMA_LOAD_MULTICASTENS4_14ComposedLayoutINS4_7SwizzleILi1ELi4ELi3EEENS4_18smem_ptr_flag_bitsILi8EEENSU_INS5_IJNSA_ILi8EEESI_EEENS5_IJSI_SB_EEEEEEEvNS4_8identityENS4_13SM90_TMA_LOADES1C_vS1D_EENS_8epilogue10collective6detail29Sm90TmaWarpSpecializedAdapterINS1H_15DefaultEpilogueISK_SL_SL_NS1G_6thread17LinearCombinationISK_Li1EffLNS1L_9ScaleType4KindE0ELNS_15FloatRoundStyleE2ESK_EENS1_15EpilogueDefaultEEEEEvvEEEEvNT_6ParamsE:
        .type           _ZN7cutlass13device_kernelINS_4gemm6kernel13GemmUniversalIN4cute5tupleIJiiiiEEENS1_10collective13CollectiveMmaINS1_37MainloopSm90TmaGmmaWarpSpecializedFP8ILi4ENS5_IJNS4_1CILi1EEENSA_ILi2EEESB_EEENS1_35KernelTmaWarpSpecializedCooperativeEEENS5_IJNSA_ILi128EEENSA_ILi256EEENSA_ILi32EEEEEENS_12float_e4m3_tENS5_IJlSB_lEEESK_SL_NS4_8TiledMMAINS4_8MMA_AtomIJNS4_4SM904GMMA31MMA_64x256x32_F32E4M3E4M3_SS_TNILNSP_7ScaleInE1ELSR_1EEEEEENS4_6LayoutINS5_IJSC_SB_SB_EEENS5_IJSB_NSA_ILi0EEESW_EEEEENS5_IJNS4_10UnderscoreESZ_SZ_EEEEENS4_23SM90_TMA_LOAD_MULTICASTENS4_14ComposedLayoutINS4_7SwizzleILi1ELi4ELi3EEENS4_18smem_ptr_flag_bitsILi8EEENSU_INS5_IJNSA_ILi8EEESI_EEENS5_IJSI_SB_EEEEEEEvNS4_8identityENS4_13SM90_TMA_LOADES1C_vS1D_EENS_8epilogue10collective6detail29Sm90TmaWarpSpecializedAdapterINS1H_15DefaultEpilogueISK_SL_SL_NS1G_6thread17LinearCombinationISK_Li1EffLNS1L_9ScaleType4KindE0ELNS_15FloatRoundStyleE2ESK_EENS1_15EpilogueDefaultEEEEEvvEEEEvNT_6ParamsE,@function
        .size           _ZN7cutlass13device_kernelINS_4gemm6kernel13GemmUniversalIN4cute5tupleIJiiiiEEENS1_10collective13CollectiveMmaINS1_37MainloopSm90TmaGmmaWarpSpecializedFP8ILi4ENS5_IJNS4_1CILi1EEENSA_ILi2EEESB_EEENS1_35KernelTmaWarpSpecializedCooperativeEEENS5_IJNSA_ILi128EEENSA_ILi256EEENSA_ILi32EEEEEENS_12float_e4m3_tENS5_IJlSB_lEEESK_SL_NS4_8TiledMMAINS4_8MMA_AtomIJNS4_4SM904GMMA31MMA_64x256x32_F32E4M3E4M3_SS_TNILNSP_7ScaleInE1ELSR_1EEEEEENS4_6LayoutINS5_IJSC_SB_SB_EEENS5_IJSB_NSA_ILi0EEESW_EEEEENS5_IJNS4_10UnderscoreESZ_SZ_EEEEENS4_23SM90_TMA_LOAD_MULTICASTENS4_14ComposedLayoutINS4_7SwizzleILi1ELi4ELi3EEENS4_18smem_ptr_flag_bitsILi8EEENSU_INS5_IJNSA_ILi8EEESI_EEENS5_IJSI_SB_EEEEEEEvNS4_8identityENS4_13SM90_TMA_LOADES1C_vS1D_EENS_8epilogue10collective6detail29Sm90TmaWarpSpecializedAdapterINS1H_15DefaultEpilogueISK_SL_SL_NS1G_6thread17LinearCombinationISK_Li1EffLNS1L_9ScaleType4KindE0ELNS_15FloatRoundStyleE2ESK_EENS1_15EpilogueDefaultEEEEEvvEEEEvNT_6ParamsE,(.L_x_332 - _ZN7cutlass13device_kernelINS_4gemm6kernel13GemmUniversalIN4cute5tupleIJiiiiEEENS1_10collective13CollectiveMmaINS1_37MainloopSm90TmaGmmaWarpSpecializedFP8ILi4ENS5_IJNS4_1CILi1EEENSA_ILi2EEESB_EEENS1_35KernelTmaWarpSpecializedCooperativeEEENS5_IJNSA_ILi128EEENSA_ILi256EEENSA_ILi32EEEEEENS_12float_e4m3_tENS5_IJlSB_lEEESK_SL_NS4_8TiledMMAINS4_8MMA_AtomIJNS4_4SM904GMMA31MMA_64x256x32_F32E4M3E4M3_SS_TNILNSP_7ScaleInE1ELSR_1EEEEEENS4_6LayoutINS5_IJSC_SB_SB_EEENS5_IJSB_NSA_ILi0EEESW_EEEEENS5_IJNS4_10UnderscoreESZ_SZ_EEEEENS4_23SM90_TMA_LOAD_MULTICASTENS4_14ComposedLayoutINS4_7SwizzleILi1ELi4ELi3EEENS4_18smem_ptr_flag_bitsILi8EEENSU_INS5_IJNSA_ILi8EEESI_EEENS5_IJSI_SB_EEEEEEEvNS4_8identityENS4_13SM90_TMA_LOADES1C_vS1D_EENS_8epilogue10collective6detail29Sm90TmaWarpSpecializedAdapterINS1H_15DefaultEpilogueISK_SL_SL_NS1G_6thread17LinearCombinationISK_Li1EffLNS1L_9ScaleType4KindE0ELNS_15FloatRoundStyleE2ESK_EENS1_15EpilogueDefaultEEEEEvvEEEEvNT_6ParamsE)
        .other          _ZN7cutlass13device_kernelINS_4gemm6kernel13GemmUniversalIN4cute5tupleIJiiiiEEENS1_10collective13CollectiveMmaINS1_37MainloopSm90TmaGmmaWarpSpecializedFP8ILi4ENS5_IJNS4_1CILi1EEENSA_ILi2EEESB_EEENS1_35KernelTmaWarpSpecializedCooperativeEEENS5_IJNSA_ILi128EEENSA_ILi256EEENSA_ILi32EEEEEENS_12float_e4m3_tENS5_IJlSB_lEEESK_SL_NS4_8TiledMMAINS4_8MMA_AtomIJNS4_4SM904GMMA31MMA_64x256x32_F32E4M3E4M3_SS_TNILNSP_7ScaleInE1ELSR_1EEEEEENS4_6LayoutINS5_IJSC_SB_SB_EEENS5_IJSB_NSA_ILi0EEESW_EEEEENS5_IJNS4_10UnderscoreESZ_SZ_EEEEENS4_23SM90_TMA_LOAD_MULTICASTENS4_14ComposedLayoutINS4_7SwizzleILi1ELi4ELi3EEENS4_18smem_ptr_flag_bitsILi8EEENSU_INS5_IJNSA_ILi8EEESI_EEENS5_IJSI_SB_EEEEEEEvNS4_8identityENS4_13SM90_TMA_LOADES1C_vS1D_EENS_8epilogue10collective6detail29Sm90TmaWarpSpecializedAdapterINS1H_15DefaultEpilogueISK_SL_SL_NS1G_6thread17LinearCombinationISK_Li1EffLNS1L_9ScaleType4KindE0ELNS_15FloatRoundStyleE2ESK_EENS1_15EpilogueDefaultEEEEEvvEEEEvNT_6ParamsE,@"STO_CUDA_ENTRY STV_DEFAULT"
_ZN7cutlass13device_kernelINS_4gemm6kernel13GemmUniversalIN4cute5tupleIJiiiiEEENS1_10collective13CollectiveMmaINS1_37MainloopSm90TmaGmmaWarpSpecializedFP8ILi4ENS5_IJNS4_1CILi1EEENSA_ILi2EEESB_EEENS1_35KernelTmaWarpSpecializedCooperativeEEENS5_IJNSA_ILi128EEENSA_ILi256EEENSA_ILi32EEEEEENS_12float_e4m3_tENS5_IJlSB_lEEESK_SL_NS4_8TiledMMAINS4_8MMA_AtomIJNS4_4SM904GMMA31MMA_64x256x32_F32E4M3E4M3_SS_TNILNSP_7ScaleInE1ELSR_1EEEEEENS4_6LayoutINS5_IJSC_SB_SB_EEENS5_IJSB_NSA_ILi0EEESW_EEEEENS5_IJNS4_10UnderscoreESZ_SZ_EEEEENS4_23SM90_TMA_LOAD_MULTICASTENS4_14ComposedLayoutINS4_7SwizzleILi1ELi4ELi3EEENS4_18smem_ptr_flag_bitsILi8EEENSU_INS5_IJNSA_ILi8EEESI_EEENS5_IJSI_SB_EEEEEEEvNS4_8identityENS4_13SM90_TMA_LOADES1C_vS1D_EENS_8epilogue10collective6detail29Sm90TmaWarpSpecializedAdapterINS1H_15DefaultEpilogueISK_SL_SL_NS1G_6thread17LinearCombinationISK_Li1EffLNS1L_9ScaleType4KindE0ELNS_15FloatRoundStyleE2ESK_EENS1_15EpilogueDefaultEEEEEvvEEEEvNT_6ParamsE:
[----:B------:R-:W0:Y:S02]  /*0000*/  LDC R1, c[0x0][0x28] ;  /* 0x00000a00ff017b82 */ /* 0x000e240000000800 */
[----:B0-----:R-:W-:Y:S01]  /*0010*/  VIADD R1, R1, 0xffffff00 ;  /* 0xffffff0001017836 */ /* 0x001fe20000000000 */
[----:B------:R-:W0:Y:S01]  /*0020*/  S2R R5, SR_TID.X ;  /* 0x0000000000057919 */ /* 0x000e220000002100 */
[----:B------:R-:W-:Y:S01]  /*0030*/  ELECT P0, URZ, PT ;  /* 0x00000000003f782f */ /* 0x000fe20003800000 */
[----:B------:R-:W-:Y:S01]  /*0040*/  BSSY B0, `(.L_x_0) ;  /* 0x0000015000007945 */ /* 0x000fe20003800000 */
[--C-:B0-----:R-:W-:Y:S02]  /*0050*/  SHF.R.U32.HI R0, RZ, 0x5, R5.reuse ;  /* 0x00000005ff007819 */ /* 0x101fe40000011605 */
[----:B------:R-:W-:-:S03]  /*0060*/  SHF.R.U32.HI R2, RZ, 0x7, R5 ;  /* 0x00000007ff027819 */ /* 0x000fc60000011605 */
[----:B------:R-:W0:Y:S04]  /*0070*/  SHFL.IDX PT, R3, R0, RZ, 0x1f ;  /* 0x00001fff00037589 */ /* 0x000e2800000e0000 */
[----:B------:R-:W1:Y:S01]  /*0080*/  SHFL.IDX PT, R2, R2, RZ, 0x1f ;  /* 0x00001fff02027589 */ /* 0x000e6200000e0000 */
[----:B0-----:R-:W-:Y:S02]  /*0090*/  R2UR UR4, R3 ;  /* 0x00000000030472ca */ /* 0x001fe400000e0000 */
[----:B-1----:R-:W-:-:S11]  /*00a0*/  R2UR UR6, R2 ;  /* 0x00000000020672ca */ /* 0x002fd600000e0000 */
[----:B------:R-:W-:Y:S02]  /*00b0*/  USHF.R.S32.HI UR5, URZ, 0x1f, UR4 ;  /* 0x0000001f3f057899 */ /* 0x000fe40008011404 */
[----:B------:R-:W-:Y:S02]  /*00c0*/  ISETP.NE.OR P0, PT, RZ, UR4, !P0 ;  /* 0x00000004ff007c0c */ /* 0x000fe4000c705670 */
[----:B------:R-:W-:-:S04]  /*00d0*/  ULEA.HI UR5, UR5, UR4, URZ, 0x2 ;  /* 0x0000000405057291 */ /* 0x000fc8000f8f103f */
[----:B------:R-:W-:-:S04]  /*00e0*/  ULOP3.LUT UR5, UR5, 0xfffffffc, URZ, 0xc0, !UPT ;  /* 0xfffffffc05057892 */ /* 0x000fc8000f8ec03f */
[----:B------:R-:W-:-:S03]  /*00f0*/  UIADD3 UR8, UR4, -UR5, URZ ;  /* 0x8000000504087290 */ /* 0x000fc6000fffe03f */
[----:B------:R-:W-:Y:S09]  /*0100*/  @P0 BRA `(.L_x_1) ;  /* 0x0000000000200947 */ /* 0x000ff20003800000 */
[----:B------:R-:W-:Y:S02]  /*0110*/  ULDC.64 UR4, c[0x0][0x198] ;  /* 0x0000660000047ab9 */ /* 0x000fe40000000a00 */
[----:B------:R-:W-:Y:S02]  /*0120*/  UIADD3 UR10, UP0, UR4, 0xf0, URZ ;  /* 0x000000f0040a7890 */ /* 0x000fe4000ff1e03f */
[----:B------:R-:W-:Y:S02]  /*0130*/  UIADD3 UR4, UP1, UR4, 0x1f0, URZ ;  /* 0x000001f004047890 */ /* 0x000fe4000ff3e03f */
[----:B------:R-:W-:Y:S02]  /*0140*/  UIADD3.X UR11, URZ, UR5, URZ, UP0, !UPT ;  /* 0x000000053f0b7290 */ /* 0x000fe400087fe43f */
[----:B------:R-:W-:-:S07]  /*0150*/  UIADD3.X UR5, URZ, UR5, URZ, UP1, !UPT ;  /* 0x000000053f057290 */ /* 0x000fce0008ffe43f */
[----:B------:R0:W-:Y:S02]  /*0160*/  UTMACCTL.PF [UR10] ;  /* 0x000000000a0079b9 */ /* 0x0001e40008040000 */
[----:B------:R0:W-:Y:S02]  /*0170*/  UTMACCTL.PF [UR4] ;  /* 0x00000000040079b9 */ /* 0x0001e40008040000 */
[----:B0-----:R-:W-:Y:S01]  /*0180*/  NOP ;  /* 0x0000000000007918 */ /* 0x001fe20000000000 */
.L_x_1:
[----:B------:R-:W-:Y:S05]  /*0190*/  BSYNC B0 ;  /* 0x0000000000007941 */ /* 0x000fea0003800000 */
.L_x_0:
[----:B------:R-:W0:Y:S01]  /*01a0*/  SHFL.IDX PT, R3, R0, RZ, 0x1f ;  /* 0x00001fff00037589 */ /* 0x000e2200000e0000 */
[----:B------:R-:W-:Y:S01]  /*01b0*/  UISETP.NE.AND UP0, UPT, UR8, 0x3, UPT ;  /* 0x000000030800788c */ /* 0x000fe2000bf05270 */
[----:B------:R-:W-:Y:S01]  /*01c0*/  ISETP.NE.AND P2, PT, RZ, UR6, PT ;  /* 0x00000006ff007c0c */ /* 0x000fe2000bf45270 */
[----:B------:R-:W-:Y:S02]  /*01d0*/  UIADD3 UR10, UR6, -0x1, URZ ;  /* 0xffffffff060a7890 */ /* 0x000fe4000fffe03f */
[----:B------:R-:W-:Y:S02]  /*01e0*/  UISETP.EQ.OR UP0, UPT, UR8, URZ, !UP0 ;  /* 0x0000003f0800728c */ /* 0x000fe4000c702670 */
[----:B------:R-:W-:Y:S02]  /*01f0*/  UISETP.GE.U32.AND UP1, UPT, UR10, 0x2, UPT ;  /* 0x000000020a00788c */ /* 0x000fe4000bf26070 */
[----:B------:R-:W-:-:S04]  /*0200*/  UISETP.EQ.AND UP0, UPT, UR6, URZ, UP0 ;  /* 0x0000003f0600728c */ /* 0x000fc80008702270 */
[----:B------:R-:W-:-:S04]  /*0210*/  USEL UR13, URZ, 0x1, !UP0 ;  /* 0x000000013f0d7887 */ /* 0x000fc8000c000000 */
[----:B------:R-:W-:Y:S01]  /*0220*/  USEL UR13, UR13, 0x2, UP1 ;  /* 0x000000020d0d7887 */ /* 0x000fe20008800000 */
[----:B0-----:R-:W-:-:S13]  /*0230*/  ISETP.NE.AND P0, PT, R3, RZ, PT ;  /* 0x000000ff0300720c */ /* 0x001fda0003f05270 */
[----:B------:R-:W-:Y:S05]  /*0240*/  @P0 BRA `(.L_x_2) ;  /* 0x0000000000580947 */ /* 0x000fea0003800000 */
[----:B------:R-:W0:Y:S01]  /*0250*/  S2UR UR9, SR_CgaCtaId ;  /* 0x00000000000979c3 */ /* 0x000e220000008800 */
[----:B------:R-:W-:Y:S01]  /*0260*/  UMOV UR4, 0x400 ;  /* 0x0000040000047882 */ /* 0x000fe20000000000 */
[----:B------:R-:W-:Y:S01]  /*0270*/  UMOV UR5, 0x1 ;  /* 0x0000000100057882 */ /* 0x000fe20000000000 */
[----:B------:R-:W-:Y:S01]  /*0280*/  UMOV UR6, 0x4 ;  /* 0x0000000400067882 */ /* 0x000fe20000000000 */
[----:B------:R-:W-:Y:S01]  /*0290*/  ELECT P0, URZ, PT ;  /* 0x00000000003f782f */ /* 0x000fe20003800000 */
[----:B------:R-:W-:-:S04]  /*02a0*/  UIADD3 UR6, -UR6, 0x100000, URZ ;  /* 0x0010000006067890 */ /* 0x000fc8000fffe13f */
[----:B------:R-:W-:Y:S02]  /*02b0*/  USHF.L.U32 UR7, UR6, 0xb, URZ ;  /* 0x0000000b06077899 */ /* 0x000fe4000800063f */
[----:B------:R-:W-:Y:S02]  /*02c0*/  USHF.L.U32 UR6, UR6, 0x1, URZ ;  /* 0x0000000106067899 */ /* 0x000fe4000800063f */
[----:B0-----:R-:W-:Y:S02]  /*02d0*/  ULEA UR9, UR9, UR4, 0x18 ;  /* 0x0000000409097291 */ /* 0x001fe4000f8ec03f */
[----:B------:R-:W-:-:S04]  /*02e0*/  UIADD3 UR4, -UR5, 0x100000, URZ ;  /* 0x0010000005047890 */ /* 0x000fc8000fffe13f */
[----:B------:R-:W-:Y:S02]  /*02f0*/  USHF.L.U32 UR5, UR4, 0xb, URZ ;  /* 0x0000000b04057899 */ /* 0x000fe4000800063f */
[----:B------:R-:W-:Y:S01]  /*0300*/  USHF.L.U32 UR4, UR4, 0x1, URZ ;  /* 0x0000000104047899 */ /* 0x000fe2000800063f */
[----:B------:R-:W0:Y:S11]  /*0310*/  FENCE.VIEW.ASYNC.S ;  /* 0x00000000000073c6 */ /* 0x000e360000000000 */
[----:B0-----:R0:W1:Y:S01]  /*0320*/  SYNCS.EXCH.64 URZ, [UR9], UR4 ;  /* 0x00000004093f75b2 */ /* 0x0010620008000100 */
[----:B------:R0:W2:Y:S01]  /*0330*/  SYNCS.EXCH.64 URZ, [UR9+0x20], UR6 ;  /* 0x00002006093f75b2 */ /* 0x0000a20008000100 */
[----:B------:R0:W3:Y:S01]  /*0340*/  SYNCS.EXCH.64 URZ, [UR9+0x8], UR4 ;  /* 0x00000804093f75b2 */ /* 0x0000e20008000100 */
[----:B------:R0:W4:Y:S01]  /*0350*/  SYNCS.EXCH.64 URZ, [UR9+0x28], UR6 ;  /* 0x00002806093f75b2 */ /* 0x0001220008000100 */
[----:B------:R0:W0:Y:S01]  /*0360*/  SYNCS.EXCH.64 URZ, [UR9+0x10], UR4 ;  /* 0x00001004093f75b2 */ /* 0x0000220008000100 */
[----:B------:R0:W0:Y:S01]  /*0370*/  SYNCS.EXCH.64 URZ, [UR9+0x30], UR6 ;  /* 0x00003006093f75b2 */ /* 0x0000220008000100 */
[----:B------:R0:W0:Y:S01]  /*0380*/  SYNCS.EXCH.64 URZ, [UR9+0x18], UR4 ;  /* 0x00001804093f75b2 */ /* 0x0000220008000100 */
[----:B------:R0:W0:Y:S01]  /*0390*/  SYNCS.EXCH.64 URZ, [UR9+0x38], UR6 ;  /* 0x00003806093f75b2 */ /* 0x0000220008000100 */
[----:B------:R-:W-:Y:S01]  /*03a0*/  NOP ;  /* 0x0000000000007918 */ /* 0x000fe20000000000 */
.L_x_2:
[----:B------:R-:W-:Y:S01]  /*03b0*/  SHF.R.S32.HI R4, RZ, 0x1f, R5 ;  /* 0x0000001fff047819 */ /* 0x000fe20000011405 */
[----:B------:R-:W5:Y:S01]  /*03c0*/  SHFL.IDX PT, R0, R0, RZ, 0x1f ;  /* 0x00001fff00007589 */ /* 0x000f6200000e0000 */
[----:B------:R-:W-:Y:S01]  /*03d0*/  ELECT P0, URZ, PT ;  /* 0x00000000003f782f */ /* 0x000fe20003800000 */
[----:B0-----:R-:W0:Y:S01]  /*03e0*/  S2UR UR9, SR_CTAID.X ;  /* 0x00000000000979c3 */ /* 0x001e220000002500 */
[----:B------:R-:W-:Y:S01]  /*03f0*/  LEA.HI R4, R4, R5, RZ, 0x7 ;  /* 0x0000000504047211 */ /* 0x000fe200078f38ff */
[----:B------:R-:W1:Y:S01]  /*0400*/  S2R R2, SR_CTAID.Y ;  /* 0x0000000000027919 */ /* 0x000e620000002600 */
[----:B------:R-:W-:Y:S01]  /*0410*/  SHF.R.S32.HI R6, RZ, 0x1f, R3 ;  /* 0x0000001fff067819 */ /* 0x000fe20000011403 */
[----:B------:R-:W-:Y:S01]  /*0420*/  ULDC UR4, c[0x0][0x154] ;  /* 0x0000550000047ab9 */ /* 0x000fe20000000800 */
[----:B------:R-:W-:Y:S01]  /*0430*/  LOP3.LUT R4, R4, 0xffffff80, RZ, 0xc0, !PT ;  /* 0xffffff8004047812 */ /* 0x000fe200078ec0ff */
[----:B------:R-:W-:Y:S01]  /*0440*/  NOP ;  /* 0x0000000000007918 */ /* 0x000fe20000000000 */
[----:B------:R-:W-:Y:S01]  /*0450*/  LEA.HI R6, R6, R3, RZ, 0x2 ;  /* 0x0000000306067211 */ /* 0x000fe200078f10ff */
[----:B------:R-:W2:Y:S01]  /*0460*/  LDC R11, c[0x0][0x148] ;  /* 0x00005200ff0b7b82 */ /* 0x000ea20000000800 */
[----:B------:R-:W-:Y:S01]  /*0470*/  NOP ;  /* 0x0000000000007918 */ /* 0x000fe20000000000 */
[----:B------:R-:W-:Y:S01]  /*0480*/  IMAD.IADD R4, R5, 0x1, -R4 ;  /* 0x0000000105047824 */ /* 0x000fe200078e0a04 */
[----:B------:R-:W-:-:S04]  /*0490*/  LOP3.LUT R6, R6, 0x3ffffffc, RZ, 0xc0, !PT ;  /* 0x3ffffffc06067812 */ /* 0x000fc800078ec0ff */
[----:B------:R-:W-:Y:S01]  /*04a0*/  SHF.R.S32.HI R5, RZ, 0x1f, R4 ;  /* 0x0000001fff057819 */ /* 0x000fe20000011404 */
[----:B------:R-:W-:Y:S01]  /*04b0*/  IMAD.IADD R6, R3, 0x1, -R6 ;  /* 0x0000000103067824 */ /* 0x000fe200078e0a06 */
[----:B------:R-:W3:Y:S02]  /*04c0*/  LDC R8, c[0x0][0x144] ;  /* 0x00005100ff087b82 */ /* 0x000ee40000000800 */
[----:B------:R-:W-:Y:S02]  /*04d0*/  LEA.HI R5, R5, R4, RZ, 0x3 ;  /* 0x0000000405057211 */ /* 0x000fe400078f18ff */
[----:B-----5:R-:W-:Y:S02]  /*04e0*/  ISETP.NE.OR P0, PT, R0, RZ, !P0 ;  /* 0x000000ff0000720c */ /* 0x020fe40004705670 */
[--C-:B------:R-:W-:Y:S02]  /*04f0*/  SHF.R.S32.HI R0, RZ, 0x3, R5.reuse ;  /* 0x00000003ff007819 */ /* 0x100fe40000011405 */
[----:B------:R-:W-:-:S04]  /*0500*/  SHF.R.S32.HI R5, RZ, 0x1f, R5 ;  /* 0x0000001fff057819 */ /* 0x000fc80000011405 */
[----:B------:R-:W-:-:S04]  /*0510*/  LEA.HI R5, R5, R0, RZ, 0x2 ;  /* 0x0000000005057211 */ /* 0x000fc800078f10ff */
[----:B------:R-:W-:Y:S01]  /*0520*/  LOP3.LUT R5, R5, 0xfffffffc, RZ, 0xc0, !PT ;  /* 0xfffffffc05057812 */ /* 0x000fe200078ec0ff */
[----:B------:R-:W-:Y:S01]  /*0530*/  VOTEU.ALL UP0, P0 ;  /* 0x00000000003f7886 */ /* 0x000fe20000000000 */
[----:B-1----:R-:W-:Y:S01]  /*0540*/  I2FP.F32.U32 R7, R2 ;  /* 0x0000000200077245 */ /* 0x002fe20000201000 */
[----:B------:R-:W-:Y:S02]  /*0550*/  VOTEU.ALL UP1, P0 ;  /* 0x00000000003f7886 */ /* 0x000fe40000020000 */
[----:B------:R-:W-:Y:S01]  /*0560*/  IMAD.IADD R5, R0, 0x1, -R5 ;  /* 0x0000000100057824 */ /* 0x000fe200078e0a05 */
[----:B------:R-:W1:Y:S01]  /*0570*/  @!UP0 S2UR UR7, SR_CgaCtaId ;  /* 0x00000000000789c3 */ /* 0x000e620000008800 */
[----:B0-----:R-:W-:Y:S01]  /*0580*/  I2FP.F32.U32 R0, UR9 ;  /* 0x0000000900007c45 */ /* 0x001fe20008201000 */
[----:B------:R-:W-:Y:S01]  /*0590*/  FMUL R9, R7, UR4 ;  /* 0x0000000407097c20 */ /* 0x000fe20008400000 */
[----:B------:R-:W-:Y:S01]  /*05a0*/  IMAD R5, R6, 0x4, R5 ;  /* 0x0000000406057824 */ /* 0x000fe200078e0205 */
[----:B------:R-:W-:Y:S01]  /*05b0*/  ULDC UR4, c[0x0][0x150] ;  /* 0x0000540000047ab9 */ /* 0x000fe20000000800 */
[----:B------:R-:W-:Y:S01]  /*05c0*/  @!UP0 UMOV UR6, 0x400 ;  /* 0x0000040000068882 */ /* 0x000fe20000000000 */
[----:B------:R-:W-:Y:S01]  /*05d0*/  FMUL R7, R0, UR4 ;  /* 0x0000000400077c20 */ /* 0x000fe20008400000 */
[----:B------:R-:W-:Y:S01]  /*05e0*/  IMAD.SHL.U32 R0, R5, 0x4, RZ ;  /* 0x0000000405007824 */ /* 0x000fe200078e00ff */
[----:B------:R-:W0:Y:S01]  /*05f0*/  LDC R6, c[0x0][0x140] ;  /* 0x00005000ff067b82 */ /* 0x000e220000000800 */
[----:B------:R-:W5:Y:S01]  /*0600*/  F2I.U32.TRUNC.NTZ R9, R9 ;  /* 0x0000000900097305 */ /* 0x000f62000020f000 */
[----:B------:R-:W-:-:S02]  /*0610*/  UMOV UR4, 0x20 ;  /* 0x0000002000047882 */ /* 0x000fc40000000000 */
[----:B------:R-:W-:Y:S01]  /*0620*/  LOP3.LUT R10, R5, 0xc, R0, 0x78, !PT ;  /* 0x0000000c050a7812 */ /* 0x000fe200078e7800 */
[----:B------:R-:W-:-:S04]  /*0630*/  @!UP0 UIADD3 UR4, -UR4, 0x100000, URZ ;  /* 0x0010000004048890 */ /* 0x000fc8000fffe13f */
[----:B------:R-:W-:Y:S02]  /*0640*/  @!UP0 USHF.L.U32 UR5, UR4, 0xb, URZ ;  /* 0x0000000b04058899 */ /* 0x000fe4000800063f */
[----:B------:R-:W-:Y:S01]  /*0650*/  @!UP0 USHF.L.U32 UR4, UR4, 0x1, URZ ;  /* 0x0000000104048899 */ /* 0x000fe2000800063f */
[----:B------:R-:W4:Y:S01]  /*0660*/  F2I.U32.TRUNC.NTZ R7, R7 ;  /* 0x0000000700077305 */ /* 0x000f22000020f000 */
[----:B------:R0:W-:Y:S01]  /*0670*/  STL [R1+0x78], R10 ;  /* 0x0000780a01007387 */ /* 0x0001e20000100800 */
[----:B-----5:R-:W-:Y:S01]  /*0680*/  IMAD.MOV R12, RZ, RZ, -R9 ;  /* 0x000000ffff0c7224 */ /* 0x020fe200078e0a09 */
[----:B-1----:R-:W-:Y:S01]  /*0690*/  @!UP0 ULEA UR6, UR7, UR6, 0x18 ;  /* 0x0000000607068291 */ /* 0x002fe2000f8ec03f */
[----:B------:R-:W-:Y:S02]  /*06a0*/  VOTEU.ALL UP0, P0 ;  /* 0x00000000003f7886 */ /* 0x000fe40000000000 */
[----:B--2---:R-:W-:Y:S01]  /*06b0*/  IMAD R5, R11, R12, R2 ;  /* 0x0000000c0b057224 */ /* 0x004fe200078e0202 */
[----:B------:R-:W-:-:S02]  /*06c0*/  LOP3.LUT P0, RZ, R4, 0x7, RZ, 0xc0, !PT ;  /* 0x0000000704ff7812 */ /* 0x000fc4000780c0ff */
[----:B0-----:R-:W-:Y:S01]  /*06d0*/  ISETP.EQ.U32.AND P4, PT, R6, 0x1, PT ;  /* 0x000000010600780c */ /* 0x001fe20003f82070 */
[----:B----4-:R-:W-:Y:S01]  /*06e0*/  IMAD.MOV R7, RZ, RZ, -R7 ;  /* 0x000000ffff077224 */ /* 0x010fe200078e0a07 */
[----:B------:R-:W-:Y:S02]  /*06f0*/  ISETP.NE.AND P1, PT, R5, R10, PT ;  /* 0x0000000a0500720c */ /* 0x000fe40003f25270 */
[----:B------:R-:W-:Y:S01]  /*0700*/  ISETP.LT.U32.AND P0, PT, R10, 0x2, !P0 ;  /* 0x000000020a00780c */ /* 0x000fe20004701070 */
[----:B---3--:R-:W-:Y:S01]  /*0710*/  IMAD R0, R8, R7, UR9 ;  /* 0x0000000908007e24 */ /* 0x008fe2000f8e0207 */
[----:B------:R-:W0:Y:S02]  /*0720*/  FENCE.VIEW.ASYNC.S ;  /* 0x00000000000073c6 */ /* 0x000e240000000000 */
[----:B0-----:R0:W1:Y:S02]  /*0730*/  @!UP0 SYNCS.EXCH.64 URZ, [UR6+0x50], UR4 ;  /* 0x00005004063f85b2 */ /* 0x0010640008000100 */
[----:B------:R-:W-:-:S04]  /*0740*/  ISETP.EQ.OR P1, PT, R0, RZ, !P1 ;  /* 0x000000ff0000720c */ /* 0x000fc80004f22670 */
[----:B------:R-:W-:Y:S01]  /*0750*/  PLOP3.LUT P0, PT, P0, P1, PT, 0x80, 0x0 ;  /* 0x000000000000781c */ /* 0x000fe20000703070 */
[----:B------:R0:W2:Y:S01]  /*0760*/  @!UP1 SYNCS.EXCH.64 URZ, [UR6+0x58], UR4 ;  /* 0x00005804063f95b2 */ /* 0x0000a20008000100 */
[----:B------:R-:W-:Y:S01]  /*0770*/  NOP ;  /* 0x0000000000007918 */ /* 0x000fe20000000000 */
[----:B------:R-:W-:Y:S10]  /*0780*/  @!P4 BRA `(.L_x_3) ;  /* 0x000000000008c947 */ /* 0x000ff40003800000 */
[----:B-12---:R-:W-:Y:S01]  /*0790*/  UCGABAR_ARV ;  /* 0x00000000000079c7 */ /* 0x006fe20008000000 */
[----:B------:R-:W-:Y:S05]  /*07a0*/  BRA `(.L_x_4) ;  /* 0x0000000000047947 */ /* 0x000fea0003800000 */
.L_x_3:
[----:B-12---:R-:W-:Y:S01]  /*07b0*/  NOP ;  /* 0x0000000000007918 */ /* 0x006fe20000000000 */
.L_x_4:
[----:B------:R-:W1:Y:S01]  /*07c0*/  LDC R3, c[0x0][0x65c] ;  /* 0x00019700ff037b82 */ /* 0x000e620000000800 */
[----:B------:R-:W-:Y:S02]  /*07d0*/  IMAD.U32 R4, RZ, RZ, UR9 ;  /* 0x00000009ff047e24 */ /* 0x000fe4000f8e00ff */
[----:B------:R-:W-:Y:S01]  /*07e0*/  IMAD.MOV.U32 R5, RZ, RZ, RZ ;  /* 0x000000ffff057224 */ /* 0x000fe200078e00ff */
[----:B-1----:R-:W-:-:S13]  /*07f0*/  ISETP.NE.AND P3, PT, R3, 0x1, PT ;  /* 0x000000010300780c */ /* 0x002fda0003f65270 */
[----:B------:R-:W1:Y:S01]  /*0800*/  @P3 LDC R7, c[0x0][0x10] ;  /* 0x00000400ff073b82 */ /* 0x000e620000000800 */
[----:B------:R-:W-:Y:S02]  /*0810*/  @P3 IMAD.MOV.U32 R3, RZ, RZ, RZ ;  /* 0x000000ffff033224 */ /* 0x000fe400078e00ff */
[----:B------:R-:W-:-:S05]  /*0820*/  @P3 IMAD.MOV.U32 R13, RZ, RZ, RZ ;  /* 0x000000ffff0d3224 */ /* 0x000fca00078e00ff */
[----:B------:R-:W2:Y:S01]  /*0830*/  @!P3 LDC R9, c[0x0][0xc] ;  /* 0x00000300ff09bb82 */ /* 0x000ea20000000800 */
[----:B-1----:R-:W-:-:S04]  /*0840*/  @P3 IMAD.WIDE.U32 R6, R7, UR9, R2 ;  /* 0x0000000907063c25 */ /* 0x002fc8000f8e0002 */
[----:B------:R-:W-:Y:S02]  /*0850*/  @P3 IMAD.MOV.U32 R19, RZ, RZ, R6 ;  /* 0x000000ffff133224 */ /* 0x000fe400078e0006 */
[----:B------:R-:W-:Y:S02]  /*0860*/  @P3 IMAD.IADD R23, R7, 0x1, R13 ;  /* 0x0000000107173824 */ /* 0x000fe400078e020d */
[----:B--2---:R-:W-:-:S04]  /*0870*/  @!P3 IMAD.WIDE.U32 R4, R2, R9, R4 ;  /* 0x000000090204b225 */ /* 0x004fc800078e0004 */
[----:B------:R-:W-:Y:S02]  /*0880*/  @!P3 IMAD.MOV.U32 R19, RZ, RZ, R4 ;  /* 0x000000ffff13b224 */ /* 0x000fe400078e0004 */
[----:B------:R-:W-:-:S03]  /*0890*/  @!P3 IMAD.MOV.U32 R23, RZ, RZ, R5 ;  /* 0x000000ffff17b224 */ /* 0x000fc600078e0005 */
[----:B------:R1:W-:Y:S04]  /*08a0*/  STL [R1+0x80], R19 ;  /* 0x0000801301007387 */ /* 0x0003e80000100800 */
[----:B------:R1:W-:Y:S01]  /*08b0*/  STL [R1+0x7c], R23 ;  /* 0x00007c1701007387 */ /* 0x0003e20000100800 */
[----:B------:R-:W-:Y:S05]  /*08c0*/  @!P4 BRA `(.L_x_5) ;  /* 0x00000000000cc947 */ /* 0x000fea0003800000 */
[----:B------:R-:W-:Y:S01]  /*08d0*/  UCGABAR_WAIT ;  /* 0x0000000000007dc7 */ /* 0x000fe20008000000 */
[----:B------:R-:W-:Y:S01]  /*08e0*/  CCTL.IVALL ;  /* 0x00000000ff00798f */ /* 0x000fe20002000000 */
[----:B------:R-:W-:Y:S05]  /*08f0*/  BRA `(.L_x_6) ;  /* 0x0000000000047947 */ /* 0x000fea0003800000 */
.L_x_5:
[----:B------:R-:W-:Y:S06]  /*0900*/  BAR.SYNC.DEFER_BLOCKING 0x0 ;  /* 0x0000000000007b1d */ /* 0x000fec0000010000 */
.L_x_6:
[----:B------:R-:W-:Y:S05]  /*0910*/  @!P2 BRA `(.L_x_7) ;  /* 0x000000e00060a947 */ /* 0x000fea0003800000 */
[----:B------:R-:W-:-:S06]  /*0920*/  UISETP.GT.U32.AND UP0, UPT, UR10, 0x1, UPT ;  /* 0x000000010a00788c */ /* 0x000fcc000bf04070 */
[----:B------:R-:W-:-:S13]  /*0930*/  PLOP3.LUT P1, PT, PT, PT, UP0, 0x80, 0x0 ;  /* 0x000000000000781c */ /* 0x000fda0003f2f008 */
[----:B0-----:R-:W-:Y:S05]  /*0940*/  @P1 EXIT ;  /* 0x000000000000194d */ /* 0x001fea0003800000 */
[----:B------:R-:W-:Y:S01]  /*0950*/  IMAD.MOV.U32 R6, RZ, RZ, -0x1 ;  /* 0xffffffffff067424 */ /* 0x000fe200078e00ff */
[----:B------:R-:W-:Y:S01]  /*0960*/  ULDC.64 UR4, c[0x0][0x650] ;  /* 0x0001940000047ab9 */ /* 0x000fe20000000a00 */
[----:B------:R-:W-:Y:S01]  /*0970*/  IMAD.MOV.U32 R5, RZ, RZ, -0x1 ;  /* 0xffffffffff057424 */ /* 0x000fe200078e00ff */
[----:B------:R-:W-:Y:S01]  /*0980*/  ISETP.GE.U32.AND P1, PT, R19, UR4, PT ;  /* 0x0000000413007c0c */ /* 0x000fe2000bf26070 */
[----:B------:R-:W-:Y:S01]  /*0990*/  UMOV UR23, 0xffffffff ;  /* 0xffffffff00177882 */ /* 0x000fe20000000000 */
[----:B------:R0:W-:Y:S01]  /*09a0*/  STL [R1+0x88], R6 ;  /* 0x0000880601007387 */ /* 0x0001e20000100800 */
[----:B------:R-:W-:Y:S02]  /*09b0*/  PRMT R4, RZ, 0x7610, R4 ;  /* 0x00007610ff047816 */ /* 0x000fe40000000004 */
[----:B------:R-:W-:Y:S01]  /*09c0*/  ISETP.GE.U32.AND.EX P1, PT, R23, UR5, PT, P1 ;  /* 0x0000000517007c0c */ /* 0x000fe2000bf26110 */
[----:B------:R0:W-:-:S12]  /*09d0*/  STL [R1+0x84], R5 ;  /* 0x0000840501007387 */ /* 0x0001d80000100800 */
[----:B0-----:R-:W-:Y:S05]  /*09e0*/  @P1 BRA `(.L_x_8) ;  /* 0x0000000400381947 */ /* 0x001fea0003800000 */
[----:B------:R-:W0:Y:S01]  /*09f0*/  LDC.64 R14, c[0x0][0x628] ;  /* 0x00018a00ff0e7b82 */ /* 0x000e220000000a00 */
[----:B------:R-:W-:Y:S02]  /*0a00*/  IMAD.MOV.U32 R4, RZ, RZ, R19 ;  /* 0x000000ffff047224 */ /* 0x000fe400078e0013 */
[----:B------:R-:W-:-:S05]  /*0a10*/  IMAD.MOV.U32 R5, RZ, RZ, R23 ;  /* 0x000000ffff057224 */ /* 0x000fca00078e0017 */
[----:B------:R-:W2:Y:S08]  /*0a20*/  LDC R10, c[0x0][0x630] ;  /* 0x00018c00ff0a7b82 */ /* 0x000eb00000000800 */
[----:B------:R-:W3:Y:S01]  /*0a30*/  LDC.64 R16, c[0x0][0x620] ;  /* 0x00018800ff107b82 */ /* 0x000ee20000000a00 */
[----:B0-----:R-:W-:-:S04]  /*0a40*/  ISETP.NE.U32.AND P1, PT, R14, RZ, PT ;  /* 0x000000ff0e00720c */ /* 0x001fc80003f25070 */
[----:B------:R-:W-:-:S13]  /*0a50*/  ISETP.NE.AND.EX P1, PT, R15, RZ, PT, P1 ;  /* 0x000000ff0f00720c */ /* 0x000fda0003f25310 */
[----:B--23--:R-:W-:Y:S05]  /*0a60*/  @!P1 BRA `(.L_x_9) ;  /* 0x0000000000289947 */ /* 0x00cfea0003800000 */
[----:B------:R-:W0:Y:S02]  /*0a70*/  LDC R9, c[0x0][0x634] ;  /* 0x00018d00ff097b82 */ /* 0x000e240000000800 */
[----:B0-----:R-:W-:-:S05]  /*0a80*/  IADD3 R9, P1, R19, R9, RZ ;  /* 0x0000000913097210 */ /* 0x001fca0007f3e0ff */
[----:B------:R-:W-:-:S04]  /*0a90*/  IMAD.X R13, RZ, RZ, R23, P1 ;  /* 0x000000ffff0d7224 */ /* 0x000fc800008e0617 */
[----:B------:R-:W-:-:S04]  /*0aa0*/  IMAD.WIDE.U32 R4, R13, R14, RZ ;  /* 0x0000000e0d047225 */ /* 0x000fc800078e00ff */
[----:B------:R-:W-:-:S04]  /*0ab0*/  IMAD.WIDE.U32 R6, P1, R9, R15, R4 ;  /* 0x0000000f09067225 */ /* 0x000fc80007820004 */
[----:B------:R-:W-:-:S04]  /*0ac0*/  IMAD.WIDE.U32 R4, R9, R14, RZ ;  /* 0x0000000e09047225 */ /* 0x000fc800078e00ff */
[----:B------:R-:W-:Y:S01]  /*0ad0*/  IMAD.X R9, RZ, RZ, RZ, P1 ;  /* 0x000000ffff097224 */ /* 0x000fe200008e06ff */
[----:B------:R-:W-:Y:S01]  /*0ae0*/  IADD3 RZ, P1, R5, R6, RZ ;  /* 0x0000000605ff7210 */ /* 0x000fe20007f3e0ff */
[----:B------:R-:W-:-:S04]  /*0af0*/  IMAD.MOV.U32 R8, RZ, RZ, R7 ;  /* 0x000000ffff087224 */ /* 0x000fc800078e0007 */
[----:B------:R-:W-:-:S08]  /*0b00*/  IMAD.WIDE.U32.X R4, R13, R15, R8, P1 ;  /* 0x0000000f0d047225 */ /* 0x000fd000008e0408 */
.L_x_9:
[----:B------:R-:W0:Y:S01]  /*0b10*/  LDC.64 R20, c[0x0][0x640] ;  /* 0x00019000ff147b82 */ /* 0x000e220000000a00 */
[-C--:B------:R-:W-:Y:S01]  /*0b20*/  SHF.R.U64 R22, R4, R10.reuse, R5 ;  /* 0x0000000a04167219 */ /* 0x080fe20000001205 */
[----:B------:R-:W-:Y:S01]  /*0b30*/  IMAD.MOV.U32 R4, RZ, RZ, R19 ;  /* 0x000000ffff047224 */ /* 0x000fe200078e0013 */
[----:B------:R-:W-:Y:S01]  /*0b40*/  SHF.R.U32.HI R3, RZ, R10, R5 ;  /* 0x0000000aff037219 */ /* 0x000fe20000011605 */
[----:B------:R-:W-:Y:S01]  /*0b50*/  IMAD.MOV.U32 R5, RZ, RZ, R23 ;  /* 0x000000ffff057224 */ /* 0x000fe200078e0017 */
[----:B------:R-:W-:Y:S01]  /*0b60*/  IADD3 R7, P1, RZ, -R22, RZ ;  /* 0x80000016ff077210 */ /* 0x000fe20007f3e0ff */
[----:B-1----:R-:W-:Y:S02]  /*0b70*/  IMAD R23, R11, R12, R2 ;  /* 0x0000000c0b177224 */ /* 0x002fe400078e0202 */
[----:B------:R-:W1:Y:S01]  /*0b80*/  LDC R8, c[0x0][0x618] ;  /* 0x00018600ff087b82 */ /* 0x000e620000000800 */
[----:B------:R-:W-:Y:S02]  /*0b90*/  IMAD.MOV.U32 R11, RZ, RZ, 0x1 ;  /* 0x00000001ff0b7424 */ /* 0x000fe400078e00ff */
[----:B------:R-:W-:-:S02]  /*0ba0*/  IMAD.X R3, RZ, RZ, ~R3, P1 ;  /* 0x000000ffff037224 */ /* 0x000fc400008e0e03 */
[----:B------:R-:W-:-:S03]  /*0bb0*/  IMAD.WIDE.U32 R4, R7, R16, R4 ;  /* 0x0000001007047225 */ /* 0x000fc600078e0004 */
[----:B------:R-:W2:Y:S01]  /*0bc0*/  LDC R14, c[0x0][0x608] ;  /* 0x00018200ff0e7b82 */ /* 0x000ea20000000800 */
[----:B------:R-:W-:-:S04]  /*0bd0*/  IMAD R6, R3, R16, RZ ;  /* 0x0000001003067224 */ /* 0x000fc800078e02ff */
[----:B------:R-:W-:-:S03]  /*0be0*/  IMAD R3, R7, R17, R6 ;  /* 0x0000001107037224 */ /* 0x000fc600078e0206 */
[----:B------:R-:W3:Y:S01]  /*0bf0*/  LDC R18, c[0x0][0x658] ;  /* 0x00019600ff127b82 */ /* 0x000ee20000000800 */
[----:B------:R-:W-:Y:S01]  /*0c00*/  IMAD.IADD R3, R5, 0x1, R3 ;  /* 0x0000000105037824 */ /* 0x000fe200078e0203 */
[----:B0-----:R-:W-:Y:S01]  /*0c10*/  ISETP.NE.U32.AND P1, PT, R20, RZ, PT ;  /* 0x000000ff1400720c */ /* 0x001fe20003f25070 */
[----:B------:R-:W-:-:S03]  /*0c20*/  IMAD.MOV.U32 R5, RZ, RZ, -0x1 ;  /* 0xffffffffff057424 */ /* 0x000fc600078e00ff */
[----:B------:R-:W-:Y:S02]  /*0c30*/  ISETP.NE.AND.EX P1, PT, R21, RZ, PT, P1 ;  /* 0x000000ff1500720c */ /* 0x000fe40003f25310 */
[----:B------:R-:W0:Y:S01]  /*0c40*/  LDC R13, c[0x0][0x600] ;  /* 0x00018000ff0d7b82 */ /* 0x000e220000000800 */
[-CC-:B-1----:R-:W-:Y:S02]  /*0c50*/  SHF.R.U64 R10, R4, R8.reuse, R3.reuse ;  /* 0x00000008040a7219 */ /* 0x182fe40000001203 */
[----:B------:R-:W-:-:S05]  /*0c60*/  SHF.R.U32.HI R3, RZ, R8, R3 ;  /* 0x00000008ff037219 */ /* 0x000fca0000011603 */
[----:B------:R-:W1:Y:S01]  /*0c70*/  LDC R15, c[0x0][0x648] ;  /* 0x00019200ff0f7b82 */ /* 0x000e620000000800 */
[-CC-:B--2---:R-:W-:Y:S02]  /*0c80*/  SHF.R.U64 R19, R10, R14.reuse, R3.reuse ;  /* 0x0000000e0a137219 */ /* 0x184fe40000001203 */
[----:B------:R-:W-:-:S05]  /*0c90*/  SHF.R.U32.HI R3, RZ, R14, R3 ;  /* 0x0000000eff037219 */ /* 0x000fca0000011603 */
[----:B------:R-:W2:Y:S01]  /*0ca0*/  LDC R17, c[0x0][0x638] ;  /* 0x00018e00ff117b82 */ /* 0x000ea20000000800 */
[-C--:B---3--:R-:W-:Y:S02]  /*0cb0*/  SHF.L.U32 R2, R5, R18.reuse, RZ ;  /* 0x0000001205027219 */ /* 0x088fe400000006ff */
[--C-:B------:R-:W-:Y:S02]  /*0cc0*/  SHF.R.U64 R12, R19, R18, R3.reuse ;  /* 0x00000012130c7219 */ /* 0x100fe40000001203 */
[----:B------:R-:W-:Y:S02]  /*0cd0*/  LOP3.LUT R8, RZ, R2, RZ, 0x33, !PT ;  /* 0x00000002ff087212 */ /* 0x000fe400078e33ff */
[----:B------:R-:W-:Y:S01]  /*0ce0*/  SHF.R.U32.HI R3, RZ, R18, R3 ;  /* 0x00000012ff037219 */ /* 0x000fe20000011603 */
[----:B------:R-:W3:Y:S01]  /*0cf0*/  LDC R16, c[0x0][0x610] ;  /* 0x00018400ff107b82 */ /* 0x000ee20000000800 */
[----:B------:R-:W-:Y:S01]  /*0d00*/  IMAD.MOV.U32 R2, RZ, RZ, R12 ;  /* 0x000000ffff027224 */ /* 0x000fe200078e000c */
[----:B------:R-:W-:Y:S06]  /*0d10*/  @!P1 BRA `(.L_x_10) ;  /* 0x0000000000289947 */ /* 0x000fec0003800000 */
[----:B------:R-:W4:Y:S02]  /*0d20*/  LDC R7, c[0x0][0x64c] ;  /* 0x00019300ff077b82 */ /* 0x000f240000000800 */
[----:B----4-:R-:W-:-:S05]  /*0d30*/  IADD3 R7, P1, R12, R7, RZ ;  /* 0x000000070c077210 */ /* 0x010fca0007f3e0ff */
        /* <DEDUP_REMOVED lines=8> */
.L_x_10:
[----:B-1----:R-:W-:Y:S01]  /*0dc0*/  SHF.R.U64 R4, R2, R15, R3 ;  /* 0x0000000f02047219 */ /* 0x002fe20000001203 */
[----:B0-----:R-:W-:Y:S01]  /*0dd0*/  VIADD R5, R13, 0xffffffff ;  /* 0xffffffff0d057836 */ /* 0x001fe20000000000 */
[----:B------:R-:W-:Y:S02]  /*0de0*/  SHF.L.U32 R2, R11, R18, RZ ;  /* 0x000000120b027219 */ /* 0x000fe400000006ff */
[----:B------:R-:W-:Y:S01]  /*0df0*/  LOP3.LUT R3, R19, R8, RZ, 0xc0, !PT ;  /* 0x0000000813037212 */ /* 0x000fe200078ec0ff */
[----:B------:R-:W-:Y:S01]  /*0e00*/  IMAD.MOV R6, RZ, RZ, -R4 ;  /* 0x000000ffff067224 */ /* 0x000fe200078e0a04 */
[----:B------:R-:W-:Y:S02]  /*0e10*/  SEL R0, R0, R23, !P3 ;  /* 0x0000001700007207 */ /* 0x000fe40005800000 */
[----:B------:R-:W-:Y:S01]  /*0e20*/  LOP3.LUT R5, R10, R5, RZ, 0xc0, !PT ;  /* 0x000000050a057212 */ /* 0x000fe200078ec0ff */
[----:B------:R-:W-:Y:S01]  /*0e30*/  IMAD R3, R2, R4, R3 ;  /* 0x0000000402037224 */ /* 0x000fe200078e0203 */
[----:B------:R-:W-:Y:S01]  /*0e40*/  R2UR UR23, R22 ;  /* 0x00000000161772ca */ /* 0x000fe200000e0000 */
[----:B--2---:R-:W-:-:S02]  /*0e50*/  IMAD R2, R6, R17, R12 ;  /* 0x0000001106027224 */ /* 0x004fc400078e020c */
[----:B---3--:R-:W-:Y:S02]  /*0e60*/  IMAD R0, R3, R16, R0 ;  /* 0x0000001003007224 */ /* 0x008fe400078e0200 */
[----:B------:R-:W-:Y:S02]  /*0e70*/  IMAD R3, R2, R13, R5 ;  /* 0x0000000d02037224 */ /* 0x000fe400078e0205 */
[----:B------:R-:W-:-:S03]  /*0e80*/  IMAD.MOV.U32 R4, RZ, RZ, 0x1 ;  /* 0x00000001ff047424 */ /* 0x000fc600078e00ff */
[----:B------:R-:W-:Y:S02]  /*0e90*/  SEL R2, R3, R0, !P3 ;  /* 0x0000000003027207 */ /* 0x000fe40005800000 */
[----:B------:R-:W-:-:S03]  /*0ea0*/  SEL R0, R0, R3, !P3 ;  /* 0x0000000300007207 */ /* 0x000fc60005800000 */
[----:B------:R0:W-:Y:S04]  /*0eb0*/  STL [R1+0x84], R2 ;  /* 0x0000840201007387 */ /* 0x0001e80000100800 */
[----:B------:R0:W-:Y:S02]  /*0ec0*/  STL [R1+0x88], R0 ;  /* 0x0000880001007387 */ /* 0x0001e40000100800 */
.L_x_8:
[----:B------:R-:W-:-:S08]  /*0ed0*/  NOP ;  /* 0x0000000000007918 */ /* 0x000fd00000000000 */
[----:B------:R-:W2:Y:S02]  /*0ee0*/  USETMAXREG.TRY_ALLOC.CTAPOOL UP0, 0xe8 ;  /* 0x000000e8000079c8 */ /* 0x000ea40008000600 */
[----:B--2---:R-:W-:-:S13]  /*0ef0*/  PLOP3.LUT P1, PT, PT, PT, UP0, 0x80, 0x0 ;  /* 0x000000000000781c */ /* 0x004fda0003f2f008 */
[----:B------:R-:W-:Y:S05]  /*0f00*/  @!P1 BRA `(.L_x_8) ;  /* 0xfffffffc00f09947 */ /* 0x000fea000383ffff */
[----:B------:R-:W-:Y:S01]  /*0f10*/  ULDC.64 UR4, c[0x0][0x598] ;  /* 0x0001660000047ab9 */ /* 0x000fe20000000a00 */
[----:B------:R-:W-:Y:S01]  /*0f20*/  ULDC.64 UR18, c[0x0][0x208] ;  /* 0x0000820000127ab9 */ /* 0x000fe20000000a00 */
[----:B------:R-:W-:-:S04]  /*0f30*/  ISETP.NE.U32.AND P1, PT, RZ, UR4, PT ;  /* 0x00000004ff007c0c */ /* 0x000fc8000bf25070 */
[----:B------:R-:W-:-:S13]  /*0f40*/  ISETP.NE.AND.EX P1, PT, RZ, UR5, PT, P1 ;  /* 0x00000005ff007c0c */ /* 0x000fda000bf25310 */
[----:B------:R-:W-:Y:S05]  /*0f50*/  @!P1 BRA `(.L_x_11) ;  /* 0x0000000000209947 */ /* 0x000fea0003800000 */
[----:B0-----:R-:W0:Y:S02]  /*0f60*/  LDC.64 R2, c[0x0][0x598] ;  /* 0x00016600ff027b82 */ /* 0x001e240000000a00 */
[----:B0-----:R-:W2:Y:S02]  /*0f70*/  LDG.E.64 R2, desc[UR18][R2.64] ;  /* 0x0000001202027981 */ /* 0x001ea4000c1e1b00 */
[----:B--2---:R-:W-:-:S04]  /*0f80*/  ISETP.NE.U32.AND P1, PT, R2, RZ, PT ;  /* 0x000000ff0200720c */ /* 0x004fc80003f25070 */
[----:B------:R-:W-:-:S13]  /*0f90*/  ISETP.NE.AND.EX P1, PT, R3, RZ, PT, P1 ;  /* 0x000000ff0300720c */ /* 0x000fda0003f25310 */
[----:B------:R-:W-:Y:S05]  /*0fa0*/  @!P1 BRA `(.L_x_11) ;  /* 0x00000000000c9947 */ /* 0x000fea0003800000 */
[----:B------:R-:W2:Y:S02]  /*0fb0*/  LD.E R2, desc[UR18][R2.64] ;  /* 0x0000001202027980 */ /* 0x000ea4000c101900 */
[----:B--2---:R-:W-:Y:S01]  /*0fc0*/  R2UR UR20, R2 ;  /* 0x00000000021472ca */ /* 0x004fe200000e0000 */
[----:B------:R-:W-:-:S14]  /*0fd0*/  BRA `(.L_x_12) ;  /* 0x0000000000247947 */ /* 0x000fdc0003800000 */
.L_x_11:
[----:B------:R-:W-:Y:S02]  /*0fe0*/  ULDC.64 UR4, c[0x0][0x588] ;  /* 0x0001620000047ab9 */ /* 0x000fe40000000a00 */
[----:B------:R-:W-:-:S04]  /*0ff0*/  ISETP.NE.U32.AND P1, PT, RZ, UR4, PT ;  /* 0x00000004ff007c0c */ /* 0x000fc8000bf25070 */
[----:B------:R-:W-:-:S13]  /*1000*/  ISETP.NE.AND.EX P1, PT, RZ, UR5, PT, P1 ;  /* 0x00000005ff007c0c */ /* 0x000fda000bf25310 */
[----:B------:R-:W-:Y:S05]  /*1010*/  @!P1 BRA `(.L_x_13) ;  /* 0x0000000000109947 */ /* 0x000fea0003800000 */
[----:B0-----:R-:W0:Y:S02]  /*1020*/  LDC.64 R2, c[0x0][0x588] ;  /* 0x00016200ff027b82 */ /* 0x001e240000000a00 */
[----:B0-----:R-:W2:Y:S02]  /*1030*/  LDG.E R2, desc[UR18][R2.64] ;  /* 0x0000001202027981 */ /* 0x001ea4000c1e1900 */
[----:B--2---:R-:W-:Y:S01]  /*1040*/  R2UR UR20, R2 ;  /* 0x00000000021472ca */ /* 0x004fe200000e0000 */
[----:B------:R-:W-:-:S14]  /*1050*/  BRA `(.L_x_12) ;  /* 0x0000000000047947 */ /* 0x000fdc0003800000 */
.L_x_13:
[----:B------:R-:W-:-:S05]  /*1060*/  ULDC UR20, c[0x0][0x580] ;  /* 0x0001600000147ab9 */ /* 0x000fca0000000800 */
.L_x_12:
[----:B------:R-:W-:Y:S02]  /*1070*/  ULDC.64 UR4, c[0x0][0x5a0] ;  /* 0x0001680000047ab9 */ /* 0x000fe40000000a00 */
        /* <DEDUP_REMOVED lines=11> */
.L_x_14:
        /* <DEDUP_REMOVED lines=8> */
.L_x_16:
[----:B------:R-:W-:-:S05]  /*11b0*/  ULDC UR21, c[0x0][0x584] ;  /* 0x0001610000157ab9 */ /* 0x000fca0000000800 */
.L_x_15:
[----:B------:R-:W-:-:S13]  /*11c0*/  LOP3.LUT P1, RZ, R4, 0xff, RZ, 0xc0, !PT ;  /* 0x000000ff04ff7812 */ /* 0x000fda000782c0ff */
[----:B------:R-:W-:Y:S05]  /*11d0*/  @!P1 EXIT ;  /* 0x000000000000994d */ /* 0x000fea0003800000 */
[----:B------:R-:W-:Y:S01]  /*11e0*/  ULDC UR4, c[0x0][0x28c] ;  /* 0x0000a30000047ab9 */ /* 0x000fe20000000800 */
[----:B------:R-:W-:Y:S02]  /*11f0*/  ULOP3.LUT UR22, UR13, 0x1, URZ, 0xfc, !UPT ;  /* 0x000000010d167892 */ /* 0x000fe4000f8efc3f */
[----:B------:R-:W-:-:S04]  /*1200*/  UIADD3 UR4, UR4, 0x1f, URZ ;  /* 0x0000001f04047890 */ /* 0x000fc8000fffe03f */
[----:B------:R-:W-:-:S04]  /*1210*/  USHF.R.S32.HI UR5, URZ, 0x1f, UR4 ;  /* 0x0000001f3f057899 */ /* 0x000fc80008011404 */
[----:B------:R-:W-:-:S03]  /*1220*/  ULEA.HI UR5, UR5, UR4, URZ, 0x5 ;  /* 0x0000000405057291 */ /* 0x000fc6000f8f283f */
[----:B------:R-:W-:Y:S01]  /*1230*/  UMOV UR4, URZ ;  /* 0x0000003f00047c82 */ /* 0x000fe20008000000 */
[----:B------:R-:W-:-:S03]  /*1240*/  USHF.R.S32.HI UR12, URZ, 0x5, UR5 ;  /* 0x000000053f0c7899 */ /* 0x000fc60008011405 */
[----:B------:R-:W-:-:S09]  /*1250*/  UMOV UR5, URZ ;  /* 0x0000003f00057c82 */ /* 0x000fd20008000000 */
.L_x_297:
[----:B0-----:R-:W0:Y:S01]  /*1260*/  S2R R0, SR_TID.X ;  /* 0x0000000000007919 */ /* 0x001e220000002100 */
[----:B--2---:R-:W2:Y:S01]  /*1270*/  S2UR UR11, SR_CgaCtaId ;  /* 0x00000000000b79c3 */ /* 0x004ea20000008800 */
[----:B------:R-:W-:Y:S01]  /*1280*/  UMOV UR14, 0x400 ;  /* 0x00000400000e7882 */ /* 0x000fe20000000000 */
[----:B------:R-:W-:Y:S01]  /*1290*/  UMOV UR6, URZ ;  /* 0x0000003f00067c82 */ /* 0x000fe20008000000 */
[----:B------:R-:W-:Y:S01]  /*12a0*/  STL [R1+0x74], RZ ;  /* 0x000074ff01007387 */ /* 0x000fe20000100800 */
[----:B------:R-:W-:Y:S01]  /*12b0*/  UMOV UR7, URZ ;  /* 0x0000003f00077c82 */ /* 0x000fe20008000000 */
[----:B------:R-:W-:Y:S01]  /*12c0*/  UMOV UR8, URZ ;  /* 0x0000003f00087c82 */ /* 0x000fe20008000000 */
[----:B------:R-:W-:Y:S01]  /*12d0*/  UMOV UR16, UR5 ;  /* 0x0000000500107c82 */ /* 0x000fe20008000000 */
[----:B------:R-:W-:Y:S01]  /*12e0*/  STL [R1+0x70], RZ ;  /* 0x000070ff01007387 */ /* 0x000fe20000100800 */
[----:B---3--:R-:W3:Y:S01]  /*12f0*/  LDC R2, c[0x0][0x28c] ;  /* 0x0000a300ff027b82 */ /* 0x008ee20000000800 */
[----:B------:R-:W-:-:S02]  /*1300*/  CS2R R4, SRZ ;  /* 0x0000000000047805 */ /* 0x000fc4000001ff00 */
[----:B------:R-:W-:Y:S01]  /*1310*/  CS2R R6, SRZ ;  /* 0x0000000000067805 */ /* 0x000fe2000001ff00 */
[----:B------:R-:W-:Y:S01]  /*1320*/  STL [R1+0x6c], RZ ;  /* 0x00006cff01007387 */ /* 0x000fe20000100800 */
[----:B------:R-:W-:Y:S02]  /*1330*/  CS2R R8, SRZ ;  /* 0x0000000000087805 */ /* 0x000fe4000001ff00 */
[----:B------:R-:W-:Y:S02]  /*1340*/  CS2R R10, SRZ ;  /* 0x00000000000a7805 */ /* 0x000fe4000001ff00 */
[----:B------:R-:W-:Y:S01]  /*1350*/  CS2R R12, SRZ ;  /* 0x00000000000c7805 */ /* 0x000fe2000001ff00 */
[----:B------:R-:W-:Y:S01]  /*1360*/  STL [R1+0x68], RZ ;  /* 0x000068ff01007387 */ /* 0x000fe20000100800 */
[----:B------:R-:W-:Y:S02]  /*1370*/  CS2R R14, SRZ ;  /* 0x00000000000e7805 */ /* 0x000fe4000001ff00 */
[----:B------:R-:W-:-:S02]  /*1380*/  CS2R R16, SRZ ;  /* 0x0000000000107805 */ /* 0x000fc4000001ff00 */
[----:B-1----:R-:W-:Y:S01]  /*1390*/  CS2R R18, SRZ ;  /* 0x0000000000127805 */ /* 0x002fe2000001ff00 */
[----:B------:R-:W-:Y:S01]  /*13a0*/  STL [R1+0x64], RZ ;  /* 0x000064ff01007387 */ /* 0x000fe20000100800 */
[----:B------:R-:W-:Y:S02]  /*13b0*/  CS2R R20, SRZ ;  /* 0x0000000000147805 */ /* 0x000fe4000001ff00 */
[----:B------:R-:W-:Y:S02]  /*13c0*/  CS2R R22, SRZ ;  /* 0x0000000000167805 */ /* 0x000fe4000001ff00 */
[----:B------:R-:W-:Y:S01]  /*13d0*/  CS2R R152, SRZ ;  /* 0x0000000000987805 */ /* 0x000fe2000001ff00 */
[----:B------:R-:W-:Y:S01]  /*13e0*/  STL [R1+0x60], RZ ;  /* 0x000060ff01007387 */ /* 0x000fe20000100800 */
[----:B--2---:R-:W-:Y:S01]  /*13f0*/  ULEA UR14, UR11, UR14, 0x18 ;  /* 0x0000000e0b0e7291 */ /* 0x004fe2000f8ec03f */
[----:B------:R-:W-:Y:S02]  /*1400*/  CS2R R154, SRZ ;  /* 0x00000000009a7805 */ /* 0x000fe4000001ff00 */
[----:B------:R-:W-:Y:S01]  /*1410*/  CS2R R156, SRZ ;  /* 0x00000000009c7805 */ /* 0x000fe2000001ff00 */
[----:B------:R-:W-:Y:S01]  /*1420*/  STL [R1+0x5c], RZ ;  /* 0x00005cff01007387 */ /* 0x000fe20000100800 */
[----:B------:R-:W-:-:S02]  /*1430*/  CS2R R158, SRZ ;  /* 0x00000000009e7805 */ /* 0x000fc4000001ff00 */
[----:B------:R-:W-:Y:S02]  /*1440*/  CS2R R160, SRZ ;  /* 0x0000000000a07805 */ /* 0x000fe4000001ff00 */
[----:B------:R-:W-:Y:S02]  /*1450*/  CS2R R162, SRZ ;  /* 0x0000000000a27805 */ /* 0x000fe4000001ff00 */
[----:B0-----:R-:W-:Y:S01]  /*1460*/  LOP3.LUT R0, R0, 0x80, RZ, 0xc0, !PT ;  /* 0x0000008000007812 */ /* 0x001fe200078ec0ff */
[----:B------:R-:W-:Y:S01]  /*1470*/  STL [R1+0x58], RZ ;  /* 0x000058ff01007387 */ /* 0x000fe20000100800 */
[----:B---3--:R-:W-:Y:S02]  /*1480*/  ISETP.GE.AND P1, PT, R2, 0x1, PT ;  /* 0x000000010200780c */ /* 0x008fe40003f26270 */
[----:B------:R-:W-:Y:S02]  /*1490*/  CS2R R2, SRZ ;  /* 0x0000000000027805 */ /* 0x000fe4000001ff00 */
[----:B------:R-:W-:Y:S01]  /*14a0*/  SHF.R.U32.HI R0, RZ, 0x7, R0 ;  /* 0x00000007ff007819 */ /* 0x000fe20000011600 */
[----:B------:R-:W-:Y:S01]  /*14b0*/  STL [R1+0x54], RZ ;  /* 0x000054ff01007387 */ /* 0x000fe20000100800 */
[----:B------:R-:W-:-:S02]  /*14c0*/  CS2R R164, SRZ ;  /* 0x0000000000a47805 */ /* 0x000fc4000001ff00 */
[----:B------:R-:W-:Y:S02]  /*14d0*/  CS2R R166, SRZ ;  /* 0x0000000000a67805 */ /* 0x000fe4000001ff00 */
[----:B------:R-:W-:Y:S01]  /*14e0*/  CS2R R168, SRZ ;  /* 0x0000000000a87805 */ /* 0x000fe2000001ff00 */
[----:B------:R-:W-:Y:S01]  /*14f0*/  STL [R1+0x50], RZ ;  /* 0x000050ff01007387 */ /* 0x000fe20000100800 */
[----:B------:R-:W-:Y:S02]  /*1500*/  CS2R R170, SRZ ;  /* 0x0000000000aa7805 */ /* 0x000fe4000001ff00 */
[----:B------:R-:W-:Y:S02]  /*1510*/  CS2R R172, SRZ ;  /* 0x0000000000ac7805 */ /* 0x000fe4000001ff00 */
[----:B------:R-:W-:Y:S01]  /*1520*/  CS2R R174, SRZ ;  /* 0x0000000000ae7805 */ /* 0x000fe2000001ff00 */
[----:B------:R-:W0:Y:S01]  /*1530*/  SHFL.IDX PT, R0, R0, RZ, 0x1f ;  /* 0x00001fff00007589 */ /* 0x000e2200000e0000 */
[----:B------:R-:W-:-:S02]  /*1540*/  CS2R R176, SRZ ;  /* 0x0000000000b07805 */ /* 0x000fc4000001ff00 */
[----:B------:R-:W-:Y:S02]  /*1550*/  CS2R R178, SRZ ;  /* 0x0000000000b27805 */ /* 0x000fe4000001ff00 */
[----:B------:R-:W-:Y:S01]  /*1560*/  CS2R R180, SRZ ;  /* 0x0000000000b47805 */ /* 0x000fe2000001ff00 */
[----:B------:R1:W-:Y:S01]  /*1570*/  STL [R1+0x4c], RZ ;  /* 0x00004cff01007387 */ /* 0x0003e20000100800 */
[----:B------:R-:W-:Y:S02]  /*1580*/  CS2R R182, SRZ ;  /* 0x0000000000b67805 */ /* 0x000fe4000001ff00 */
[----:B------:R-:W-:Y:S02]  /*1590*/  CS2R R184, SRZ ;  /* 0x0000000000b87805 */ /* 0x000fe4000001ff00 */
[----:B------:R-:W-:Y:S01]  /*15a0*/  CS2R R186, SRZ ;  /* 0x0000000000ba7805 */ /* 0x000fe2000001ff00 */
[----:B------:R1:W-:Y:S01]  /*15b0*/  STL [R1+0x48], RZ ;  /* 0x000048ff01007387 */ /* 0x0003e20000100800 */
        /* <DEDUP_REMOVED lines=14> */
[----:B------:R-:W-:Y:S02]  /*16a0*/  CS2R R210, SRZ ;  /* 0x0000000000d27805 */ /* 0x000fe4000001ff00 */
[----:B0-----:R-:W-:Y:S01]  /*16b0*/  R2UR UR9, R0 ;  /* 0x00000000000972ca */ /* 0x001fe200000e0000 */
[----:B------:R1:W-:Y:S01]  /*16c0*/  STL [R1+0x38], RZ ;  /* 0x000038ff01007387 */ /* 0x0003e20000100800 */
[----:B------:R-:W-:Y:S01]  /*16d0*/  IMAD.MOV.U32 R0, RZ, RZ, RZ ;  /* 0x000000ffff007224 */ /* 0x000fe200078e00ff */
[----:B------:R-:W-:-:S02]  /*16e0*/  CS2R R212, SRZ ;  /* 0x0000000000d47805 */ /* 0x000fc4000001ff00 */
[----:B------:R-:W-:Y:S01]  /*16f0*/  CS2R R214, SRZ ;  /* 0x0000000000d67805 */ /* 0x000fe2000001ff00 */
[----:B------:R1:W-:Y:S01]  /*1700*/  STL [R1+0x34], RZ ;  /* 0x000034ff01007387 */ /* 0x0003e20000100800 */
[----:B------:R-:W-:Y:S02]  /*1710*/  CS2R R216, SRZ ;  /* 0x0000000000d87805 */ /* 0x000fe4000001ff00 */
[----:B------:R-:W-:Y:S02]  /*1720*/  CS2R R218, SRZ ;  /* 0x0000000000da7805 */ /* 0x000fe4000001ff00 */
[----:B------:R-:W-:Y:S01]  /*1730*/  CS2R R220, SRZ ;  /* 0x0000000000dc7805 */ /* 0x000fe2000001ff00 */
[----:B------:R1:W-:Y:S01]  /*1740*/  STL [R1+0x30], RZ ;  /* 0x000030ff01007387 */ /* 0x0003e20000100800 */
[----:B------:R-:W-:Y:S02]  /*1750*/  CS2R R222, SRZ ;  /* 0x0000000000de7805 */ /* 0x000fe4000001ff00 */
[----:B------:R-:W-:Y:S01]  /*1760*/  CS2R R224, SRZ ;  /* 0x0000000000e07805 */ /* 0x000fe2000001ff00 */
[----:B------:R-:W-:Y:S01]  /*1770*/  IMAD.MOV.U32 R226, RZ, RZ, RZ ;  /* 0x000000ffffe27224 */ /* 0x000fe200078e00ff */
[----:B------:R1:W-:Y:S01]  /*1780*/  STL [R1+0x2c], RZ ;  /* 0x00002cff01007387 */ /* 0x0003e20000100800 */
[----:B------:R-:W-:Y:S01]  /*1790*/  ULEA.HI UR10, UR9, UR9, URZ, 0x1 ;  /* 0x00000009090a7291 */ /* 0x000fe2000f8f083f */
[----:B------:R-:W-:Y:S01]  /*17a0*/  IMAD.U32 R227, RZ, RZ, UR4 ;  /* 0x00000004ffe37e24 */ /* 0x000fe2000f8e00ff */
[----:B------:R-:W-:Y:S01]  /*17b0*/  CS2R R24, SRZ ;  /* 0x0000000000187805 */ /* 0x000fe2000001ff00 */
[----:B------:R1:W-:Y:S01]  /*17c0*/  STL [R1+0x28], RZ ;  /* 0x000028ff01007387 */ /* 0x0003e20000100800 */
[----:B------:R-:W-:Y:S01]  /*17d0*/  ULOP3.LUT UR10, UR10, 0x1ffffe, URZ, 0xc0, !UPT ;  /* 0x001ffffe0a0a7892 */ /* 0x000fe2000f8ec03f */
[----:B----4-:R-:W-:-:S02]  /*17e0*/  CS2R R26, SRZ ;  /* 0x00000000001a7805 */ /* 0x010fc4000001ff00 */
[----:B------:R-:W-:Y:S01]  /*17f0*/  CS2R R28, SRZ ;  /* 0x00000000001c7805 */ /* 0x000fe2000001ff00 */
[----:B------:R1:W-:Y:S01]  /*1800*/  STL [R1+0x24], RZ ;  /* 0x000024ff01007387 */ /* 0x0003e20000100800 */
[----:B------:R-:W-:Y:S01]  /*1810*/  UIADD3 UR10, UR9, -UR10, URZ ;  /* 0x8000000a090a7290 */ /* 0x000fe2000fffe03f */
[----:B------:R-:W-:Y:S02]  /*1820*/  CS2R R30, SRZ ;  /* 0x00000000001e7805 */ /* 0x000fe4000001ff00 */
[----:B------:R-:W-:Y:S01]  /*1830*/  CS2R R32, SRZ ;  /* 0x0000000000207805 */ /* 0x000fe2000001ff00 */
[----:B------:R1:W-:Y:S01]  /*1840*/  STL [R1+0x20], RZ ;  /* 0x000020ff01007387 */ /* 0x0003e20000100800 */
[----:B------:R-:W-:Y:S01]  /*1850*/  ULEA UR10, UR10, UR14, 0xb ;  /* 0x0000000e0a0a7291 */ /* 0x000fe2000f8e583f */
[----:B------:R-:W-:Y:S02]  /*1860*/  CS2R R34, SRZ ;  /* 0x0000000000227805 */ /* 0x000fe4000001ff00 */
[----:B------:R-:W-:Y:S01]  /*1870*/  CS2R R36, SRZ ;  /* 0x0000000000247805 */ /* 0x000fe2000001ff00 */
[----:B------:R1:W-:Y:S01]  /*1880*/  STL [R1+0x1c], RZ ;  /* 0x00001cff01007387 */ /* 0x0003e20000100800 */
[----:B------:R-:W-:Y:S01]  /*1890*/  UIADD3 UR10, UR10, 0x100, URZ ;  /* 0x000001000a0a7890 */ /* 0x000fe2000fffe03f */
[----:B------:R-:W-:-:S02]  /*18a0*/  CS2R R38, SRZ ;  /* 0x0000000000267805 */ /* 0x000fc4000001ff00 */
[----:B------:R-:W-:Y:S01]  /*18b0*/  CS2R R40, SRZ ;  /* 0x0000000000287805 */ /* 0x000fe2000001ff00 */
[----:B------:R1:W-:Y:S01]  /*18c0*/  STL [R1+0x18], RZ ;  /* 0x000018ff01007387 */ /* 0x0003e20000100800 */
[----:B------:R-:W-:Y:S01]  /*18d0*/  USHF.R.U32.HI UR10, URZ, 0x4, UR10 ;  /* 0x000000043f0a7899 */ /* 0x000fe2000801160a */
[----:B------:R-:W-:Y:S02]  /*18e0*/  CS2R R42, SRZ ;  /* 0x00000000002a7805 */ /* 0x000fe4000001ff00 */
[----:B------:R-:W-:Y:S01]  /*18f0*/  CS2R R44, SRZ ;  /* 0x00000000002c7805 */ /* 0x000fe2000001ff00 */
[----:B------:R1:W-:Y:S01]  /*1900*/  STL [R1+0x14], RZ ;  /* 0x000014ff01007387 */ /* 0x0003e20000100800 */
[----:B------:R-:W-:Y:S01]  /*1910*/  ULOP3.LUT UR15, UR10, 0x3fff, URZ, 0xc0, !UPT ;  /* 0x00003fff0a0f7892 */ /* 0x000fe2000f8ec03f */
        /* <DEDUP_REMOVED lines=18> */
[----:B------:R1:W-:Y:S01]  /*1a40*/  STL [R1], RZ ;  /* 0x000000ff01007387 */ /* 0x0003e20000100800 */
[----:B------:R-:W-:-:S02]  /*1a50*/  CS2R R74, SRZ ;  /* 0x00000000004a7805 */ /* 0x000fc4000001ff00 */
[----:B------:R-:W-:Y:S02]  /*1a60*/  CS2R R76, SRZ ;  /* 0x00000000004c7805 */ /* 0x000fe4000001ff00 */
[----:B------:R-:W-:Y:S02]  /*1a70*/  CS2R R78, SRZ ;  /* 0x00000000004e7805 */ /* 0x000fe4000001ff00 */
[----:B------:R-:W-:Y:S02]  /*1a80*/  CS2R R80, SRZ ;  /* 0x0000000000507805 */ /* 0x000fe4000001ff00 */
[----:B------:R-:W-:Y:S02]  /*1a90*/  CS2R R82, SRZ ;  /* 0x0000000000527805 */ /* 0x000fe4000001ff00 */
[----:B------:R-:W-:Y:S02]  /*1aa0*/  CS2R R84, SRZ ;  /* 0x0000000000547805 */ /* 0x000fe4000001ff00 */
        /* <DEDUP_REMOVED lines=32> */
[----:B------:R-:W-:Y:S01]  /*1cb0*/  CS2R R150, SRZ ;  /* 0x0000000000967805 */ /* 0x000fe2000001ff00 */
[----:B-1----:R-:W-:Y:S06]  /*1cc0*/  @!P1 BRA `(.L_x_17) ;  /* 0x0000001000549947 */ /* 0x002fec0003800000 */
[----:B------:R-:W-:-:S06]  /*1cd0*/  UISETP.NE.AND UP0, UPT, UR22, 0x3, UPT ;  /* 0x000000031600788c */ /* 0x000fcc000bf05270 */
[----:B------:R-:W-:-:S13]  /*1ce0*/  PLOP3.LUT P2, PT, PT, PT, UP0, 0x80, 0x0 ;  /* 0x000000000000781c */ /* 0x000fda0003f4f008 */
[----:B------:R-:W-:Y:S05]  /*1cf0*/  @!P2 BRA `(.L_x_18) ;  /* 0x000000000004a947 */ /* 0x000fea0003800000 */
[----:B------:R-:W-:Y:S01]  /*1d00*/  BPT.TRAP 0x1 ;  /* 0x000000040000795c */ /* 0x000fe20000300000 */
.L_x_18:
[----:B------:R-:W-:Y:S01]  /*1d10*/  ULEA UR6, UR5, UR14, 0x3 ;  /* 0x0000000e05067291 */ /* 0x000fe2000f8e183f */
[----:B------:R-:W-:-:S05]  /*1d20*/  IMAD.U32 R0, RZ, RZ, UR4 ;  /* 0x00000004ff007e24 */ /* 0x000fca000f8e00ff */
[----:B------:R-:W-:-:S04]  /*1d30*/  SHF.L.U32 R0, R0, 0x1f, RZ ;  /* 0x0000001f00007819 */ /* 0x000fc800000006ff */
[----:B------:R0:W1:Y:S01]  /*1d40*/  SYNCS.PHASECHK.TRANS64.TRYWAIT P1, [UR6], R0 ;  /* 0x00000000ff0075a7 */ /* 0x0000620008020146 */
[----:B------:R-:W-:Y:S05]  /*1d50*/  @!P2 BRA `(.L_x_19) ;  /* 0x000000000004a947 */ /* 0x000fea0003800000 */
[----:B------:R-:W-:Y:S01]  /*1d60*/  BPT.TRAP 0x1 ;  /* 0x000000040000795c */ /* 0x000fe20000300000 */
.L_x_19:
[----:B-1----:R-:W-:Y:S05]  /*1d70*/  @P1 BRA `(.L_x_20) ;  /* 0x0000000000081947 */ /* 0x002fea0003800000 */
[----:B------:R-:W1:Y:S02]  /*1d80*/  SYNCS.PHASECHK.TRANS64.TRYWAIT P1, [UR6], R0 ;  /* 0x00000000ff0075a7 */ /* 0x000e640008020146 */
[----:B-1----:R-:W-:Y:S05]  /*1d90*/  @!P1 BRA `(.L_x_21) ;  /* 0x000000e000d89947 */ /* 0x002fea0003800000 */
.L_x_20:
[----:B------:R2:W-:Y:S01]  /*1da0*/  STL [R1+0x74], RZ ;  /* 0x000074ff01007387 */ /* 0x0005e20000100800 */
[----:B------:R-:W-:Y:S01]  /*1db0*/  UIADD3 UR6, UR14, 0x4100, URZ ;  /* 0x000041000e067890 */ /* 0x000fe2000fffe03f */
[----:B------:R-:W-:Y:S01]  /*1dc0*/  WARPGROUP.ARRIVE ;  /* 0x00000000000079c5 */ /* 0x000fe20000000000 */
[----:B------:R-:W-:Y:S01]  /*1dd0*/  ULDC UR7, c[0x0][0x50c] ;  /* 0x0001430000077ab9 */ /* 0x000fe20000000800 */
[----:B------:R2:W-:Y:S01]  /*1de0*/  STL [R1+0x70], RZ ;  /* 0x000070ff01007387 */ /* 0x0005e20000100800 */
[----:B------:R-:W-:Y:S01]  /*1df0*/  UISETP.NE.AND UP0, UPT, UR7, 0x1, UPT ;  /* 0x000000010700788c */ /* 0x000fe2000bf05270 */
[----:B01----:R-:W-:Y:S01]  /*1e00*/  IMAD.MOV.U32 R0, RZ, RZ, RZ ;  /* 0x000000ffff007224 */ /* 0x003fe200078e00ff */
[----:B------:R-:W-:Y:S01]  /*1e10*/  USHF.R.U32.HI UR6, URZ, 0x4, UR6 ;  /* 0x000000043f067899 */ /* 0x000fe20008011606 */
[----:B------:R2:W-:Y:S01]  /*1e20*/  STL [R1+0x6c], RZ ;  /* 0x00006cff01007387 */ /* 0x0005e20000100800 */
[----:B------:R-:W-:Y:S01]  /*1e30*/  USEL UR7, URZ, 0x1, UP0 ;  /* 0x000000013f077887 */ /* 0x000fe20008000000 */
[----:B------:R-:W-:Y:S01]  /*1e40*/  CS2R R2, SRZ ;  /* 0x0000000000027805 */ /* 0x000fe2000001ff00 */
[----:B------:R-:W-:Y:S01]  /*1e50*/  ULOP3.LUT UR6, UR6, 0x3fff, URZ, 0xc0, !UPT ;  /* 0x00003fff06067892 */ /* 0x000fe2000f8ec03f */
[----:B------:R2:W-:Y:S01]  /*1e60*/  STL [R1+0x68], RZ ;  /* 0x000068ff01007387 */ /* 0x0005e20000100800 */
[----:B------:R-:W-:Y:S01]  /*1e70*/  ULOP3.LUT UR8, UR15, 0x10000, URZ, 0xfc, !UPT ;  /* 0x000100000f087892 */ /* 0x000fe2000f8efc3f */
[----:B------:R-:W-:Y:S01]  /*1e80*/  CS2R R4, SRZ ;  /* 0x0000000000047805 */ /* 0x000fe2000001ff00 */
[----:B------:R-:W-:Y:S01]  /*1e90*/  ULOP3.LUT UR6, UR6, 0x10000, URZ, 0xfc, !UPT ;  /* 0x0001000006067892 */ /* 0x000fe2000f8efc3f */
[----:B------:R2:W-:Y:S01]  /*1ea0*/  STL [R1+0x64], RZ ;  /* 0x000064ff01007387 */ /* 0x0005e20000100800 */
[----:B------:R-:W-:Y:S01]  /*1eb0*/  ISETP.NE.AND P1, PT, RZ, UR7, PT ;  /* 0x00000007ff007c0c */ /* 0x000fe2000bf25270 */
[----:B------:R-:W-:Y:S01]  /*1ec0*/  ULEA UR8, UR5, UR8, 0x8 ;  /* 0x0000000805087291 */ /* 0x000fe2000f8e403f */
[----:B------:R-:W-:Y:S01]  /*1ed0*/  CS2R R6, SRZ ;  /* 0x0000000000067805 */ /* 0x000fe2000001ff00 */
[----:B------:R2:W-:Y:S01]  /*1ee0*/  STL [R1+0x60], RZ ;  /* 0x000060ff01007387 */ /* 0x0005e20000100800 */
[----:B------:R-:W-:Y:S01]  /*1ef0*/  ULEA UR10, UR5, UR6, 0x9 ;  /* 0x00000006050a7291 */ /* 0x000fe2000f8e483f */
[----:B------:R-:W-:Y:S01]  /*1f00*/  CS2R R8, SRZ ;  /* 0x0000000000087805 */ /* 0x000fe2000001ff00 */
[----:B------:R-:W-:Y:S01]  /*1f10*/  UMOV UR9, 0xc0000010 ;  /* 0xc000001000097882 */ /* 0x000fe20000000000 */
[----:B------:R2:W-:Y:S01]  /*1f20*/  STL [R1+0x5c], RZ ;  /* 0x00005cff01007387 */ /* 0x0005e20000100800 */
[----:B------:R-:W-:Y:S01]  /*1f30*/  UMOV UR11, 0xc0000010 ;  /* 0xc0000010000b7882 */ /* 0x000fe20000000000 */
[----:B------:R-:W-:Y:S01]  /*1f40*/  UMOV UR6, 0x1 ;  /* 0x0000000100067882 */ /* 0x000fe20000000000 */
[----:B------:R-:W-:Y:S01]  /*1f50*/  CS2R R10, SRZ ;  /* 0x00000000000a7805 */ /* 0x000fe2000001ff00 */
[----:B------:R2:W-:Y:S01]  /*1f60*/  STL [R1+0x58], RZ ;  /* 0x000058ff01007387 */ /* 0x0005e20000100800 */
[----:B------:R-:W-:Y:S01]  /*1f70*/  CS2R R12, SRZ ;  /* 0x00000000000c7805 */ /* 0x000fe2000001ff00 */
[----:B------:R-:W-:Y:S01]  /*1f80*/  QGMMA.64x256x32.F32.E4M3.E4M3 R24, gdesc[UR8], RZ, !UPT, gsb0 ;  /* 0x03e00000081879f3 */ /* 0x000fe2000c0008ff */
        /* <DEDUP_REMOVED lines=55> */
[----:B------:R-:W-:Y:S01]  /*2300*/  CS2R R224, SRZ ;  /* 0x0000000000e07805 */ /* 0x000fe2000001ff00 */
[----:B------:R-:W-:Y:S01]  /*2310*/  IMAD.MOV.U32 R226, RZ, RZ, RZ ;  /* 0x000000ffffe27224 */ /* 0x000fe200078e00ff */
[----:B------:R2:W-:Y:S04]  /*2320*/  STL [R1+0x1c], RZ ;  /* 0x00001cff01007387 */ /* 0x0005e80000100800 */
[----:B------:R2:W-:Y:S04]  /*2330*/  STL [R1+0x18], RZ ;  /* 0x000018ff01007387 */ /* 0x0005e80000100800 */
[----:B------:R2:W-:Y:S04]  /*2340*/  STL [R1+0x14], RZ ;  /* 0x000014ff01007387 */ /* 0x0005e80000100800 */
[----:B------:R2:W-:Y:S04]  /*2350*/  STL [R1+0x10], RZ ;  /* 0x000010ff01007387 */ /* 0x0005e80000100800 */
[----:B------:R2:W-:Y:S04]  /*2360*/  STL [R1+0xc], RZ ;  /* 0x00000cff01007387 */ /* 0x0005e80000100800 */
[----:B------:R2:W-:Y:S04]  /*2370*/  STL [R1+0x8], RZ ;  /* 0x000008ff01007387 */ /* 0x0005e80000100800 */
[----:B------:R2:W-:Y:S04]  /*2380*/  STL [R1+0x4], RZ ;  /* 0x000004ff01007387 */ /* 0x0005e80000100800 */
[----:B------:R2:W-:Y:S01]  /*2390*/  STL [R1], RZ ;  /* 0x000000ff01007387 */ /* 0x0005e20000100800 */
[----:B------:R-:W-:Y:S05]  /*23a0*/  @!P1 BRA `(.L_x_22) ;  /* 0x0000000800809947 */ /* 0x000fea0003800000 */
[----:B------:R-:W-:Y:S02]  /*23b0*/  WARPGROUP.DEPBAR.LE gsb0, 0x0 ;  /* 0x00008000000079c5 */ /* 0x000fe40000010000 */
[----:B------:R-:W-:-:S01]  /*23c0*/  FADD R227, RZ, R122 ;  /* 0x0000007affe37221 */ /* 0x000fc20000000000 */
[----:B------:R-:W-:Y:S01]  /*23d0*/  FADD R226, RZ, R24 ;  /* 0x00000018ffe27221 */ /* 0x000fe20000000000 */
[----:B------:R-:W-:-:S01]  /*23e0*/  FADD R225, RZ, R25 ;  /* 0x00000019ffe17221 */ /* 0x000fc20000000000 */
[----:B------:R-:W-:Y:S01]  /*23f0*/  FADD R224, RZ, R26 ;  /* 0x0000001affe07221 */ /* 0x000fe20000000000 */
[----:B------:R-:W-:-:S01]  /*2400*/  FADD R223, RZ, R27 ;  /* 0x0000001bffdf7221 */ /* 0x000fc20000000000 */
[----:B------:R0:W-:Y:S01]  /*2410*/  STL [R1], R227 ;  /* 0x000000e301007387 */ /* 0x0001e20000100800 */
[----:B------:R-:W-:-:S01]  /*2420*/  FADD R222, RZ, R28 ;  /* 0x0000001cffde7221 */ /* 0x000fc20000000000 */
[----:B------:R-:W-:Y:S01]  /*2430*/  FADD R221, RZ, R29 ;  /* 0x0000001dffdd7221 */ /* 0x000fe20000000000 */
[----:B------:R-:W-:-:S01]  /*2440*/  FADD R220, RZ, R30 ;  /* 0x0000001effdc7221 */ /* 0x000fc20000000000 */
[----:B------:R-:W-:Y:S01]  /*2450*/  FADD R219, RZ, R31 ;  /* 0x0000001fffdb7221 */ /* 0x000fe20000000000 */
[----:B------:R-:W-:-:S01]  /*2460*/  FADD R218, RZ, R32 ;  /* 0x00000020ffda7221 */ /* 0x000fc20000000000 */
[----:B------:R-:W-:Y:S01]  /*2470*/  FADD R217, RZ, R33 ;  /* 0x00000021ffd97221 */ /* 0x000fe20000000000 */
[----:B------:R-:W-:-:S01]  /*2480*/  FADD R216, RZ, R34 ;  /* 0x00000022ffd87221 */ /* 0x000fc20000000000 */
[----:B------:R-:W-:Y:S01]  /*2490*/  FADD R215, RZ, R35 ;  /* 0x00000023ffd77221 */ /* 0x000fe20000000000 */
[----:B------:R-:W-:-:S01]  /*24a0*/  FADD R214, RZ, R36 ;  /* 0x00000024ffd67221 */ /* 0x000fc20000000000 */
[----:B0-----:R-:W-:Y:S01]  /*24b0*/  FADD R227, RZ, R123 ;  /* 0x0000007bffe37221 */ /* 0x001fe20000000000 */
[----:B------:R-:W-:-:S01]  /*24c0*/  FADD R213, RZ, R37 ;  /* 0x00000025ffd57221 */ /* 0x000fc20000000000 */
[----:B------:R-:W-:Y:S01]  /*24d0*/  FADD R212, RZ, R38 ;  /* 0x00000026ffd47221 */ /* 0x000fe20000000000 */
[----:B------:R-:W-:-:S01]  /*24e0*/  FADD R211, RZ, R39 ;  /* 0x00000027ffd37221 */ /* 0x000fc20000000000 */
[----:B------:R-:W-:Y:S01]  /*24f0*/  FADD R210, RZ, R40 ;  /* 0x00000028ffd27221 */ /* 0x000fe20000000000 */
[----:B------:R0:W-:Y:S01]  /*2500*/  STL [R1+0x4], R227 ;  /* 0x000004e301007387 */ /* 0x0001e20000100800 */
        /* <DEDUP_REMOVED lines=93> */
[----:B------:R-:W-:Y:S01]  /*2ae0*/  UMOV UR6, URZ ;  /* 0x0000003f00067c82 */ /* 0x000fe20008000000 */
[----:B0-----:R-:W-:-:S05]  /*2af0*/  FADD R227, RZ, R130 ;  /* 0x00000082ffe37221 */ /* 0x001fca0000000000 */
[----:B------:R0:W-:Y:S02]  /*2b00*/  STL [R1+0x20], R227 ;  /* 0x000020e301007387 */ /* 0x0001e40000100800 */
        /* <DEDUP_REMOVED lines=42> */
.L_x_22:
[----:B------:R-:W-:-:S04]  /*2db0*/  UIADD3 UR16, UR5, 0x1, URZ ;  /* 0x0000000105107890 */ /* 0x000fc8000fffe03f */
[----:B------:R-:W-:-:S04]  /*2dc0*/  UISETP.NE.AND UP0, UPT, UR16, 0x4, UPT ;  /* 0x000000041000788c */ /* 0x000fc8000bf05270 */
[----:B------:R-:W-:Y:S02]  /*2dd0*/  USEL UR8, URZ, 0x1, UP0 ;  /* 0x000000013f087887 */ /* 0x000fe40008000000 */
[----:B------:R-:W-:Y:S02]  /*2de0*/  USEL UR16, UR16, URZ, UP0 ;  /* 0x0000003f10107287 */ /* 0x000fe40008000000 */
[----:B------:R-:W-:-:S06]  /*2df0*/  ULOP3.LUT UR8, UR4, UR8, URZ, 0x3c, !UPT ;  /* 0x0000000804087292 */ /* 0x000fcc000f8e3c3f */
[----:B0-----:R-:W-:Y:S01]  /*2e00*/  IMAD.U32 R227, RZ, RZ, UR8 ;  /* 0x00000008ffe37e24 */ /* 0x001fe2000f8e00ff */
[----:B------:R-:W-:-:S06]  /*2e10*/  UMOV UR8, 0x1 ;  /* 0x0000000100087882 */ /* 0x000fcc0000000000 */
.L_x_17:
[----:B------:R-:W-:-:S04]  /*2e20*/  UISETP.LT.AND UP0, UPT, UR12, 0x1, UPT ;  /* 0x000000010c00788c */ /* 0x000fc8000bf01270 */
[----:B------:R-:W-:-:S04]  /*2e30*/  USEL UR9, UR12, 0x1, UP0 ;  /* 0x000000010c097887 */ /* 0x000fc80008000000 */
[----:B------:R-:W-:-:S04]  /*2e40*/  UIADD3 UR9, UR12, -UR9, URZ ;  /* 0x800000090c097290 */ /* 0x000fc8000fffe03f */
[----:B------:R-:W-:-:S06]  /*2e50*/  UISETP.GE.AND UP0, UPT, UR9, 0x1, UPT ;  /* 0x000000010900788c */ /* 0x000fcc000bf06270 */
[----:B------:R-:W-:-:S13]  /*2e60*/  PLOP3.LUT P1, PT, PT, PT, UP0, 0x80, 0x0 ;  /* 0x000000000000781c */ /* 0x000fda0003f2f008 */
[----:B------:R-:W-:Y:S05]  /*2e70*/  @!P1 BRA `(.L_x_23) ;  /* 0x0000001000809947 */ /* 0x000fea0003800000 */
[----:B------:R-:W-:Y:S01]  /*2e80*/  IMAD.U32 R228, RZ, RZ, UR9 ;  /* 0x00000009ffe47e24 */ /* 0x000fe2000f8e00ff */
[----:B------:R-:W-:Y:S01]  /*2e90*/  UMOV UR17, UR5 ;  /* 0x0000000500117c82 */ /* 0x000fe20008000000 */
[----:B------:R-:W-:-:S05]  /*2ea0*/  ULDC UR24, c[0x0][0x50c] ;  /* 0x0001430000187ab9 */ /* 0x000fca0000000800 */
.L_x_31:
[----:B------:R-:W-:-:S06]  /*2eb0*/  UISETP.NE.AND UP0, UPT, UR22, 0x3, UPT ;  /* 0x000000031600788c */ /* 0x000fcc000bf05270 */
[----:B------:R-:W-:-:S13]  /*2ec0*/  PLOP3.LUT P2, PT, PT, PT, UP0, 0x80, 0x0 ;  /* 0x000000000000781c */ /* 0x000fda0003f4f008 */
[----:B01---5:R-:W-:Y:S05]  /*2ed0*/  @!P2 BRA `(.L_x_24) ;  /* 0x000000000004a947 */ /* 0x023fea0003800000 */
[----:B------:R-:W-:Y:S01]  /*2ee0*/  BPT.TRAP 0x1 ;  /* 0x000000040000795c */ /* 0x000fe20000300000 */
.L_x_24:
[----:B------:R-:W0:Y:S01]  /*2ef0*/  S2UR UR9, SR_CgaCtaId ;  /* 0x00000000000979c3 */ /* 0x000e220000008800 */
[----:B------:R-:W-:Y:S01]  /*2f00*/  UMOV UR14, 0x400 ;  /* 0x00000400000e7882 */ /* 0x000fe20000000000 */
[----:B------:R-:W-:Y:S01]  /*2f10*/  SHF.L.U32 R229, R227, 0x1f, RZ ;  /* 0x0000001fe3e57819 */ /* 0x000fe200000006ff */
[----:B0-----:R-:W-:-:S04]  /*2f20*/  ULEA UR14, UR9, UR14, 0x18 ;  /* 0x0000000e090e7291 */ /* 0x001fc8000f8ec03f */
[----:B------:R-:W-:-:S09]  /*2f30*/  ULEA UR9, UR16, UR14, 0x3 ;  /* 0x0000000e10097291 */ /* 0x000fd2000f8e183f */
[----:B------:R0:W1:Y:S01]  /*2f40*/  SYNCS.PHASECHK.TRANS64.TRYWAIT P1, [UR9], R229 ;  /* 0x000000e5ff0075a7 */ /* 0x0000620008020149 */
[----:B------:R-:W-:Y:S05]  /*2f50*/  @!P2 BRA `(.L_x_25) ;  /* 0x000000000004a947 */ /* 0x000fea0003800000 */
[----:B------:R-:W-:Y:S01]  /*2f60*/  BPT.TRAP 0x1 ;  /* 0x000000040000795c */ /* 0x000fe20000300000 */
.L_x_25:
[----:B-1----:R-:W-:Y:S05]  /*2f70*/  @P1 BRA `(.L_x_26) ;  /* 0x0000000000081947 */ /* 0x002fea0003800000 */
[----:B------:R-:W1:Y:S02]  /*2f80*/  SYNCS.PHASECHK.TRANS64.TRYWAIT P1, [UR9], R229 ;  /* 0x000000e5ff0075a7 */ /* 0x000e640008020149 */
[----:B-1----:R-:W-:Y:S05]  /*2f90*/  @!P1 BRA `(.L_x_27) ;  /* 0x000000d000709947 */ /* 0x002fea0003800000 */
.L_x_26:
[----:B------:R-:W-:Y:S01]  /*2fa0*/  UIADD3 UR9, UR14, 0x4100, URZ ;  /* 0x000041000e097890 */ /* 0x000fe2000fffe03f */
[----:B------:R-:W-:Y:S01]  /*2fb0*/  WARPGROUP.ARRIVE ;  /* 0x00000000000079c5 */ /* 0x000fe20000000000 */
[----:B------:R-:W-:Y:S02]  /*2fc0*/  UISETP.NE.AND UP0, UPT, UR7, URZ, UPT ;  /* 0x0000003f0700728c */ /* 0x000fe4000bf05270 */
[----:B------:R-:W-:Y:S02]  /*2fd0*/  USHF.R.U32.HI UR9, URZ, 0x4, UR9 ;  /* 0x000000043f097899 */ /* 0x000fe40008011609 */
[----:B------:R-:W-:Y:S02]  /*2fe0*/  USEL UR8, UR8, URZ, !UP0 ;  /* 0x0000003f08087287 */ /* 0x000fe4000c000000 */
[----:B------:R-:W-:Y:S02]  /*2ff0*/  ULOP3.LUT UR9, UR9, 0x3fff, URZ, 0xc0, !UPT ;  /* 0x00003fff09097892 */ /* 0x000fe4000f8ec03f */
[----:B------:R-:W-:-:S02]  /*3000*/  ULOP3.LUT UR7, UR15, 0x10000, URZ, 0xfc, !UPT ;  /* 0x000100000f077892 */ /* 0x000fc4000f8efc3f */
[----:B------:R-:W-:Y:S02]  /*3010*/  ULOP3.LUT UR9, UR9, 0x10000, URZ, 0xfc, !UPT ;  /* 0x0001000009097892 */ /* 0x000fe4000f8efc3f */
[----:B------:R-:W-:Y:S02]  /*3020*/  UISETP.NE.U32.AND UP0, UPT, UR8, URZ, UPT ;  /* 0x0000003f0800728c */ /* 0x000fe4000bf05070 */
[----:B------:R-:W-:Y:S02]  /*3030*/  ULEA UR8, UR16, UR7, 0x8 ;  /* 0x0000000710087291 */ /* 0x000fe4000f8e403f */
[----:B------:R-:W-:Y:S01]  /*3040*/  ULEA UR10, UR16, UR9, 0x9 ;  /* 0x00000009100a7291 */ /* 0x000fe2000f8e483f */
[----:B------:R-:W-:Y:S02]  /*3050*/  UMOV UR11, 0xc0000010 ;  /* 0xc0000010000b7882 */ /* 0x000fe40000000000 */
[----:B------:R-:W-:Y:S01]  /*3060*/  UMOV UR9, 0xc0000010 ;  /* 0xc000001000097882 */ /* 0x000fe20000000000 */
[----:B------:R-:W-:-:S05]  /*3070*/  UIADD3 UR6, UR6, 0x1, URZ ;  /* 0x0000000106067890 */ /* 0x000fca000fffe03f */
[----:B------:R-:W-:Y:S01]  /*3080*/  QGMMA.64x256x32.F32.E4M3.E4M3 R24, gdesc[UR8], R24, UP0, gsb0 ;  /* 0x03e00000081879f3 */ /* 0x000fe2000b800818 */
[----:B------:R-:W-:-:S04]  /*3090*/  UISETP.NE.AND UP0, UPT, UR6, UR24, UPT ;  /* 0x000000180600728c */ /* 0x000fc8000bf05270 */
[----:B------:R-:W-:-:S06]  /*30a0*/  USEL UR7, URZ, 0x1, UP0 ;  /* 0x000000013f077887 */ /* 0x000fcc0008000000 */
[----:B------:R-:W-:Y:S01]  /*30b0*/  ISETP.NE.AND P1, PT, RZ, UR7, PT ;  /* 0x00000007ff007c0c */ /* 0x000fe2000bf25270 */
[----:B------:R-:W-:-:S12]  /*30c0*/  WARPGROUP.DEPBAR.LE gsb0, 0x1 ;  /* 0x00008000000079c5 */ /* 0x000fd80000010100 */
[----:B------:R-:W-:Y:S05]  /*30d0*/  @!P1 BRA `(.L_x_28) ;  /* 0x0000000c00809947 */ /* 0x000fea0003800000 */
[----:B------:R-:W-:Y:S02]  /*30e0*/  WARPGROUP.DEPBAR.LE gsb0, 0x0 ;  /* 0x00008000000079c5 */ /* 0x000fe40000010000 */
[----:B------:R-:W-:-:S01]  /*30f0*/  FADD R226, R24, R226 ;  /* 0x000000e218e27221 */ /* 0x000fc20000000000 */
[----:B------:R-:W-:Y:S01]  /*3100*/  FADD R225, R25, R225 ;  /* 0x000000e119e17221 */ /* 0x000fe20000000000 */
[----:B------:R1:W-:Y:S01]  /*3110*/  STL [R1+0x8c], R227 ;  /* 0x00008ce301007387 */ /* 0x0003e20000100800 */
[----:B------:R-:W-:-:S01]  /*3120*/  FADD R224, R26, R224 ;  /* 0x000000e01ae07221 */ /* 0x000fc20000000000 */
[----:B------:R-:W-:Y:S01]  /*3130*/  FADD R223, R27, R223 ;  /* 0x000000df1bdf7221 */ /* 0x000fe20000000000 */
[----:B------:R-:W-:-:S01]  /*3140*/  FADD R222, R28, R222 ;  /* 0x000000de1cde7221 */ /* 0x000fc20000000000 */
[----:B------:R-:W-:Y:S01]  /*3150*/  FADD R221, R29, R221 ;  /* 0x000000dd1ddd7221 */ /* 0x000fe20000000000 */
[----:B-1----:R-:W3:Y:S04]  /*3160*/  LDL.LU R227, [R1+0x30] ;  /* 0x0000300001e37983 */ /* 0x002ee80000300800 */
[----:B------:R1:W-:Y:S01]  /*3170*/  STL [R1+0x90], R226 ;  /* 0x000090e201007387 */ /* 0x0003e20000100800 */
[----:B------:R-:W-:-:S01]  /*3180*/  FADD R220, R30, R220 ;  /* 0x000000dc1edc7221 */ /* 0x000fc20000000000 */
[----:B------:R-:W-:-:S02]  /*3190*/  FADD R219, R31, R219 ;  /* 0x000000db1fdb7221 */ /* 0x000fc40000000000 */
[----:B-1----:R-:W4:Y:S04]  /*31a0*/  LDL.LU R226, [R1+0x2c] ;  /* 0x00002c0001e27983 */ /* 0x002f280000300800 */
[----:B------:R1:W-:Y:S01]  /*31b0*/  STL [R1+0x94], R225 ;  /* 0x000094e101007387 */ /* 0x0003e20000100800 */
[----:B------:R-:W-:-:S03]  /*31c0*/  FADD R218, R32, R218 ;  /* 0x000000da20da7221 */ /* 0x000fc60000000000 */
[----:B-1----:R-:W2:Y:S04]  /*31d0*/  LDL.LU R225, [R1+0x28] ;  /* 0x0000280001e17983 */ /* 0x002ea80000300800 */
        /* <DEDUP_REMOVED lines=9> */
[----:B------:R1:W-:Y:S04]  /*3270*/  STL [R1+0xa4], R221 ;  /* 0x0000a4dd01007387 */ /* 0x0003e80000100800 */
        /* <DEDUP_REMOVED lines=12> */
[----:B-1----:R-:W2:Y:S01]  /*3340*/  LDL.LU R215, [R1] ;  /* 0x0000000001d77983 */ /* 0x002ea20000300800 */
[----:B------:R-:W-:-:S01]  /*3350*/  FADD R214, R36, R214 ;  /* 0x000000d624d67221 */ /* 0x000fc20000000000 */
[----:B------:R-:W-:Y:S01]  /*3360*/  FADD R213, R37, R213 ;  /* 0x000000d525d57221 */ /* 0x000fe20000000000 */
[----:B------:R-:W-:-:S01]  /*3370*/  FADD R212, R38, R212 ;  /* 0x000000d426d47221 */ /* 0x000fc20000000000 */
[----:B------:R-:W-:Y:S01]  /*3380*/  FADD R211, R39, R211 ;  /* 0x000000d327d37221 */ /* 0x000fe20000000000 */
[----:B------:R-:W-:-:S01]  /*3390*/  FADD R210, R40, R210 ;  /* 0x000000d228d27221 */ /* 0x000fc20000000000 */
[----:B------:R-:W-:Y:S01]  /*33a0*/  STL [R1+0xc0], R214 ;  /* 0x0000c0d601007387 */ /* 0x000fe20000100800 */
        /* <DEDUP_REMOVED lines=11> */
[----:B------:R1:W-:Y:S01]  /*3460*/  STL [R1+0xcc], R211 ;  /* 0x0000ccd301007387 */ /* 0x0003e20000100800 */
[----:B------:R-:W-:-:S01]  /*3470*/  FADD R200, R50, R200 ;  /* 0x000000c832c87221 */ /* 0x000fc20000000000 */
[----:B------:R-:W-:Y:S01]  /*3480*/  FADD R199, R51, R199 ;  /* 0x000000c733c77221 */ /* 0x000fe20000000000 */
        /* <DEDUP_REMOVED lines=69> */
[----:B-----5:R-:W-:Y:S01]  /*38e0*/  FADD R0, R121, R0 ;  /* 0x0000000079007221 */ /* 0x020fe20000000000 */
[----:B---3--:R-:W-:-:S01]  /*38f0*/  FADD R227, R134, R227 ;  /* 0x000000e386e37221 */ /* 0x008fc20000000000 */
[----:B----4-:R-:W-:Y:S01]  /*3900*/  FADD R226, R133, R226 ;  /* 0x000000e285e27221 */ /* 0x010fe20000000000 */
[----:B--2---:R-:W-:-:S01]  /*3910*/  FADD R225, R132, R225 ;  /* 0x000000e184e17221 */ /* 0x004fc20000000000 */
        /* <DEDUP_REMOVED lines=9> */
[----:B------:R-:W-:-:S05]  /*39b0*/  FADD R215, R122, R215 ;  /* 0x000000d77ad77221 */ /* 0x000fca0000000000 */
[----:B------:R2:W-:Y:S04]  /*39c0*/  STL [R1], R215 ;  /* 0x000000d701007387 */ /* 0x0005e80000100800 */
[----:B------:R3:W-:Y:S04]  /*39d0*/  STL [R1+0x4], R216 ;  /* 0x000004d801007387 */ /* 0x0007e80000100800 */
        /* <DEDUP_REMOVED lines=8> */
[----:B-1----:R-:W4:Y:S04]  /*3a60*/  LDL.LU R211, [R1+0x34] ;  /* 0x0000340001d37983 */ /* 0x002f280000300800 */
[----:B------:R1:W-:Y:S04]  /*3a70*/  STL [R1+0x28], R225 ;  /* 0x000028e101007387 */ /* 0x0003e80000100800 */
[----:B------:R-:W4:Y:S04]  /*3a80*/  LDL.LU R212, [R1+0x38] ;  /* 0x0000380001d47983 */ /* 0x000f280000300800 */
[----:B------:R1:W-:Y:S04]  /*3a90*/  STL [R1+0x2c], R226 ;  /* 0x00002ce201007387 */ /* 0x0003e80000100800 */
[----:B------:R-:W4:Y:S04]  /*3aa0*/  LDL.LU R213, [R1+0x3c] ;  /* 0x00003c0001d57983 */ /* 0x000f280000300800 */
[----:B------:R1:W-:Y:S04]  /*3ab0*/  STL [R1+0x30], R227 ;  /* 0x000030e301007387 */ /* 0x0003e80000100800 */
[----:B------:R-:W4:Y:S04]  /*3ac0*/  LDL.LU R214, [R1+0x40] ;  /* 0x0000400001d67983 */ /* 0x000f280000300800 */
[----:B--2---:R-:W2:Y:S04]  /*3ad0*/  LDL.LU R215, [R1+0x44] ;  /* 0x0000440001d77983 */ /* 0x004ea80000300800 */
[----:B---3--:R-:W3:Y:S04]  /*3ae0*/  LDL.LU R216, [R1+0x48] ;  /* 0x0000480001d87983 */ /* 0x008ee80000300800 */
[----:B----4-:R-:W4:Y:S04]  /*3af0*/  LDL.LU R217, [R1+0x4c] ;  /* 0x00004c0001d97983 */ /* 0x010f280000300800 */
[----:B0-----:R-:W4:Y:S04]  /*3b00*/  LDL.LU R218, [R1+0x50] ;  /* 0x0000500001da7983 */ /* 0x001f280000300800 */
[----:B------:R-:W4:Y:S04]  /*3b10*/  LDL.LU R219, [R1+0x54] ;  /* 0x0000540001db7983 */ /* 0x000f280000300800 */
[----:B------:R-:W4:Y:S04]  /*3b20*/  LDL.LU R220, [R1+0x58] ;  /* 0x0000580001dc7983 */ /* 0x000f280000300800 */
[----:B------:R-:W4:Y:S04]  /*3b30*/  LDL.LU R221, [R1+0x5c] ;  /* 0x00005c0001dd7983 */ /* 0x000f280000300800 */
[----:B------:R-:W4:Y:S04]  /*3b40*/  LDL.LU R222, [R1+0x60] ;  /* 0x0000600001de7983 */ /* 0x000f280000300800 */
[----:B------:R-:W4:Y:S04]  /*3b50*/  LDL.LU R223, [R1+0x64] ;  /* 0x0000640001df7983 */ /* 0x000f280000300800 */
[----:B------:R-:W4:Y:S04]  /*3b60*/  LDL.LU R224, [R1+0x68] ;  /* 0x0000680001e07983 */ /* 0x000f280000300800 */
[----:B-1----:R-:W4:Y:S04]  /*3b70*/  LDL.LU R225, [R1+0x6c] ;  /* 0x00006c0001e17983 */ /* 0x002f280000300800 */
[----:B------:R-:W4:Y:S04]  /*3b80*/  LDL.LU R226, [R1+0x70] ;  /* 0x0000700001e27983 */ /* 0x000f280000300800 */
[----:B------:R-:W4:Y:S01]  /*3b90*/  LDL.LU R227, [R1+0x74] ;  /* 0x0000740001e37983 */ /* 0x000f220000300800 */
[----:B------:R-:W-:-:S05]  /*3ba0*/  FADD R211, R135, R211 ;  /* 0x000000d387d37221 */ /* 0x000fca0000000000 */
[----:B------:R0:W-:Y:S01]  /*3bb0*/  STL [R1+0x34], R211 ;  /* 0x000034d301007387 */ /* 0x0001e20000100800 */
[----:B------:R-:W-:-:S03]  /*3bc0*/  FADD R212, R136, R212 ;  /* 0x000000d488d47221 */ /* 0x000fc60000000000 */
[----:B0-----:R1:W5:Y:S01]  /*3bd0*/  LDL.LU R211, [R1+0xcc] ;  /* 0x0000cc0001d37983 */ /* 0x0013620000300800 */
[----:B------:R-:W-:-:S03]  /*3be0*/  FADD R213, R137, R213 ;  /* 0x000000d589d57221 */ /* 0x000fc60000000000 */
[----:B------:R0:W-:Y:S01]  /*3bf0*/  STL [R1+0x38], R212 ;  /* 0x000038d401007387 */ /* 0x0001e20000100800 */
[----:B------:R-:W-:-:S01]  /*3c00*/  FADD R214, R138, R214 ;  /* 0x000000d68ad67221 */ /* 0x000fc20000000000 */
[----:B--2---:R-:W-:Y:S02]  /*3c10*/  FADD R215, R139, R215 ;  /* 0x000000d78bd77221 */ /* 0x004fe40000000000 */
[----:B0-----:R1:W5:Y:S01]  /*3c20*/  LDL.LU R212, [R1+0xc8] ;  /* 0x0000c80001d47983 */ /* 0x0013620000300800 */
[----:B---3--:R-:W-:-:S03]  /*3c30*/  FADD R216, R140, R216 ;  /* 0x000000d88cd87221 */ /* 0x008fc60000000000 */
[----:B------:R0:W-:Y:S01]  /*3c40*/  STL [R1+0x3c], R213 ;  /* 0x00003cd501007387 */ /* 0x0001e20000100800 */
[----:B----4-:R-:W-:-:S03]  /*3c50*/  FADD R217, R141, R217 ;  /* 0x000000d98dd97221 */ /* 0x010fc60000000000 */
[----:B0-----:R1:W5:Y:S01]  /*3c60*/  LDL.LU R213, [R1+0xc4] ;  /* 0x0000c40001d57983 */ /* 0x0013620000300800 */
[----:B------:R-:W-:-:S03]  /*3c70*/  FADD R218, R142, R218 ;  /* 0x000000da8eda7221 */ /* 0x000fc60000000000 */
[----:B------:R0:W-:Y:S01]  /*3c80*/  STL [R1+0x40], R214 ;  /* 0x000040d601007387 */ /* 0x0001e20000100800 */
[----:B------:R-:W-:-:S01]  /*3c90*/  FADD R219, R143, R219 ;  /* 0x000000db8fdb7221 */ /* 0x000fc20000000000 */
[----:B------:R-:W-:Y:S02]  /*3ca0*/  FADD R220, R144, R220 ;  /* 0x000000dc90dc7221 */ /* 0x000fe40000000000 */
[----:B0-----:R1:W5:Y:S04]  /*3cb0*/  LDL.LU R214, [R1+0xc0] ;  /* 0x0000c00001d67983 */ /* 0x0013680000300800 */
[----:B------:R0:W-:Y:S01]  /*3cc0*/  STL [R1+0x44], R215 ;  /* 0x000044d701007387 */ /* 0x0001e20000100800 */
[----:B------:R-:W-:-:S01]  /*3cd0*/  FADD R221, R145, R221 ;  /* 0x000000dd91dd7221 */ /* 0x000fc20000000000 */
[----:B------:R-:W-:-:S02]  /*3ce0*/  FADD R222, R146, R222 ;  /* 0x000000de92de7221 */ /* 0x000fc40000000000 */
[----:B0-----:R1:W5:Y:S04]  /*3cf0*/  LDL.LU R215, [R1+0xbc] ;  /* 0x0000bc0001d77983 */ /* 0x0013680000300800 */
[----:B------:R0:W-:Y:S01]  /*3d00*/  STL [R1+0x48], R216 ;  /* 0x000048d801007387 */ /* 0x0001e20000100800 */
[----:B------:R-:W-:-:S03]  /*3d10*/  FADD R223, R147, R223 ;  /* 0x000000df93df7221 */ /* 0x000fc60000000000 */
        /* <DEDUP_REMOVED lines=13> */
[----:B------:R0:W-:Y:S04]  /*3df0*/  STL [R1+0x5c], R221 ;  /* 0x00005cdd01007387 */ /* 0x0001e80000100800 */
        /* <DEDUP_REMOVED lines=12> */
[----:B0-----:R1:W5:Y:S01]  /*3ec0*/  LDL.LU R227, [R1+0x8c] ;  /* 0x00008c0001e37983 */ /* 0x0013620000300800 */
[----:B------:R-:W-:-:S05]  /*3ed0*/  UMOV UR6, URZ ;  /* 0x0000003f00067c82 */ /* 0x000fca0008000000 */
.L_x_28:
[----:B------:R-:W-:Y:S05]  /*3ee0*/  @!P2 BRA `(.L_x_29) ;  /* 0x000000000004a947 */ /* 0x000fea0003800000 */
[----:B------:R-:W-:Y:S01]  /*3ef0*/  BPT.TRAP 0x1 ;  /* 0x000000040000795c */ /* 0x000fe20000300000 */
.L_x_29:
[----:B-----5:R3:W-:Y:S04]  /*3f00*/  STL [R1+0x8c], R0 ;  /* 0x00008c0001007387 */ /* 0x0207e80000100800 */
[----:B---3--:R-:W3:Y:S01]  /*3f10*/  LDL R0, [R1+0x78] ;  /* 0x0000780001007983 */ /* 0x008ee20000100800 */
[----:B0-----:R-:W-:-:S05]  /*3f20*/  IMAD.U32 R229, RZ, RZ, UR17 ;  /* 0x00000011ffe57e24 */ /* 0x001fca000f8e00ff */
[----:B------:R-:W-:-:S05]  /*3f30*/  @P0 LEA R229, R229, UR14, 0x3 ;  /* 0x0000000ee5e50c11 */ /* 0x000fca000f8e18ff */
[----:B------:R-:W-:Y:S01]  /*3f40*/  @P0 VIADD R229, R229, 0x20 ;  /* 0x00000020e5e50836 */ /* 0x000fe20000000000 */
[----:B------:R-:W-:-:S06]  /*3f50*/  UISETP.GT.U32.AND UP0, UPT, UR13, 0x1, UPT ;  /* 0x000000010d00788c */ /* 0x000fcc000bf04070 */
[----:B------:R-:W-:Y:S02]  /*3f60*/  PLOP3.LUT P1, PT, PT, PT, UP0, 0x80, 0x0 ;  /* 0x000000000000781c */ /* 0x000fe40003f2f008 */
[----:B---3--:R-:W-:Y:S02]  /*3f70*/  @P0 PRMT R229, R0, 0x654, R229 ;  /* 0x0000065400e50816 */ /* 0x008fe400000000e5 */
[----:B------:R0:W5:Y:S02]  /*3f80*/  LDL.LU R0, [R1+0x8c] ;  /* 0x00008c0001007983 */ /* 0x0001640000300800 */
[----:B------:R0:W-:Y:S07]  /*3f90*/  @P0 SYNCS.ARRIVE.TRANS64.RED.A1T0 RZ, [R229+URZ], RZ ;  /* 0x000000ffe5ff09a7 */ /* 0x0001ee000810043f */
[----:B------:R-:W-:Y:S05]  /*3fa0*/  @P1 BRA `(.L_x_30) ;  /* 0x0000000000041947 */ /* 0x000fea0003800000 */
[----:B------:R-:W-:Y:S01]  /*3fb0*/  BPT.TRAP 0x1 ;  /* 0x000000040000795c */ /* 0x000fe20000300000 */
.L_x_30:
[----:B------:R-:W-:Y:S01]  /*3fc0*/  UIADD3 UR16, UR16, 0x1, URZ ;  /* 0x0000000110107890 */ /* 0x000fe2000fffe03f */
[C---:B------:R-:W-:Y:S01]  /*3fd0*/  ISETP.GT.AND P1, PT, R228.reuse, 0x1, PT ;  /* 0x00000001e400780c */ /* 0x040fe20003f24270 */
[----:B------:R-:W-:Y:S01]  /*3fe0*/  UIADD3 UR17, UR17, 0x1, URZ ;  /* 0x0000000111117890 */ /* 0x000fe2000fffe03f */
[----:B------:R-:W-:Y:S01]  /*3ff0*/  VIADD R228, R228, 0xffffffff ;  /* 0xffffffffe4e47836 */ /* 0x000fe20000000000 */
[----:B------:R-:W-:Y:S02]  /*4000*/  UISETP.NE.AND UP0, UPT, UR16, 0x4, UPT ;  /* 0x000000041000788c */ /* 0x000fe4000bf05270 */
[----:B------:R-:W-:Y:S02]  /*4010*/  UISETP.NE.AND UP1, UPT, UR17, 0x4, UPT ;  /* 0x000000041100788c */ /* 0x000fe4000bf25270 */
[----:B------:R-:W-:Y:S02]  /*4020*/  USEL UR8, URZ, 0x1, UP0 ;  /* 0x000000013f087887 */ /* 0x000fe40008000000 */
[----:B------:R-:W-:-:S02]  /*4030*/  USEL UR16, UR16, URZ, UP0 ;  /* 0x0000003f10107287 */ /* 0x000fc40008000000 */
[----:B------:R-:W-:Y:S02]  /*4040*/  USEL UR17, UR17, URZ, UP1 ;  /* 0x0000003f11117287 */ /* 0x000fe40008800000 */
[----:B------:R-:W-:Y:S01]  /*4050*/  LOP3.LUT R227, R227, UR8, RZ, 0x3c, !PT ;  /* 0x00000008e3e37c12 */ /* 0x000fe2000f8e3cff */
[----:B------:R-:W-:Y:S01]  /*4060*/  UMOV UR8, 0x1 ;  /* 0x0000000100087882 */ /* 0x000fe20000000000 */
[----:B------:R-:W-:Y:S08]  /*4070*/  @P1 BRA `(.L_x_31) ;  /* 0xffffffec008c1947 */ /* 0x000ff0000383ffff */
.L_x_23:
[----:B------:R-:W-:-:S04]  /*4080*/  UISETP.NE.AND UP0, UPT, UR6, URZ, UPT ;  /* 0x0000003f0600728c */ /* 0x000fc8000bf05270 */
[----:B------:R-:W-:-:S06]  /*4090*/  USEL UR6, URZ, 0x1, !UP0 ;  /* 0x000000013f067887 */ /* 0x000fcc000c000000 */
[----:B------:R-:W-:-:S13]  /*40a0*/  ISETP.NE.AND P1, PT, RZ, UR6, PT ;  /* 0x00000006ff007c0c */ /* 0x000fda000bf25270 */
[----:B------:R-:W-:Y:S05]  /*40b0*/  @!P1 BRA `(.L_x_32) ;  /* 0x0000000c00dc9947 */ /* 0x000fea0003800000 */
[----:B------:R-:W3:Y:S04]  /*40c0*/  LDL.LU R227, [R1+0x74] ;  /* 0x0000740001e37983 */ /* 0x000ee80000300800 */
[----:B---3--:R3:W-:Y:S04]  /*40d0*/  STL [R1+0x8c], R227 ;  /* 0x00008ce301007387 */ /* 0x0087e80000100800 */
[----:B---3--:R-:W3:Y:S04]  /*40e0*/  LDL.LU R227, [R1+0x70] ;  /* 0x0000700001e37983 */ /* 0x008ee80000300800 */
        /* <DEDUP_REMOVED lines=55> */
[----:B---3--:R-:W3:Y:S01]  /*4460*/  LDL.LU R227, [R1] ;  /* 0x0000000001e37983 */ /* 0x008ee20000300800 */
[----:B------:R-:W-:-:S02]  /*4470*/  WARPGROUP.DEPBAR.LE gsb0, 0x0 ;  /* 0x00008000000079c5 */ /* 0x000fc40000010000 */
[----:B------:R-:W-:Y:S01]  /*4480*/  FADD R226, R24, R226 ;  /* 0x000000e218e27221 */ /* 0x000fe20000000000 */
        /* <DEDUP_REMOVED lines=96> */
[----:B-----5:R-:W-:Y:S01]  /*4a90*/  FADD R0, R121, R0 ;  /* 0x0000000079007221 */ /* 0x020fe20000000000 */
[----:B---3--:R-:W-:-:S05]  /*4aa0*/  FADD R227, R122, R227 ;  /* 0x000000e37ae37221 */ /* 0x008fca0000000000 */
[----:B------:R3:W-:Y:S04]  /*4ab0*/  STL [R1], R227 ;  /* 0x000000e301007387 */ /* 0x0007e80000100800 */
[----:B---3--:R-:W3:Y:S02]  /*4ac0*/  LDL.LU R227, [R1+0xfc] ;  /* 0x0000fc0001e37983 */ /* 0x008ee40000300800 */
[----:B---3--:R-:W-:-:S05]  /*4ad0*/  FADD R227, R123, R227 ;  /* 0x000000e37be37221 */ /* 0x008fca0000000000 */
[----:B------:R3:W-:Y:S04]  /*4ae0*/  STL [R1+0x4], R227 ;  /* 0x000004e301007387 */ /* 0x0007e80000100800 */
        /* <DEDUP_REMOVED lines=83> */
[----:B------:R3:W-:Y:S02]  /*5020*/  STL [R1+0x74], R227 ;  /* 0x000074e301007387 */ /* 0x0007e40000100800 */
.L_x_32:
[----:B------:R-:W-:Y:S02]  /*5030*/  WARPGROUP.DEPBAR.LE gsb0, 0x0 ;  /* 0x00008000000079c5 */ /* 0x000fe40000010000 */
[----:B------:R-:W4:Y:S02]  /*5040*/  LDC R24, c[0x0][0x28c] ;  /* 0x0000a300ff187b82 */ /* 0x000f240000000800 */
[----:B----4-:R-:W-:-:S13]  /*5050*/  ISETP.GE.AND P1, PT, R24, 0x1, PT ;  /* 0x000000011800780c */ /* 0x010fda0003f26270 */
[----:B------:R-:W-:Y:S05]  /*5060*/  @!P1 BRA `(.L_x_33) ;  /* 0x0000000000509947 */ /* 0x000fea0003800000 */
[----:B------:R-:W-:-:S06]  /*5070*/  UISETP.NE.AND UP0, UPT, UR22, 0x3, UPT ;  /* 0x000000031600788c */ /* 0x000fcc000bf05270 */
[----:B------:R-:W-:-:S13]  /*5080*/  PLOP3.LUT P1, PT, PT, PT, UP0, 0x80, 0x0 ;  /* 0x000000000000781c */ /* 0x000fda0003f2f008 */
[----:B------:R-:W-:Y:S05]  /*5090*/  @!P1 BRA `(.L_x_34) ;  /* 0x0000000000049947 */ /* 0x000fea0003800000 */
[----:B------:R-:W-:Y:S01]  /*50a0*/  BPT.TRAP 0x1 ;  /* 0x000000040000795c */ /* 0x000fe20000300000 */
.L_x_34:
[----:B---3--:R-:W3:Y:S01]  /*50b0*/  LDL R227, [R1+0x78] ;  /* 0x0000780001e37983 */ /* 0x008ee20000100800 */
[----:B------:R-:W-:Y:S01]  /*50c0*/  VOTEU.ANY UP0, P0 ;  /* 0x00000000003f7886 */ /* 0x000fe20000000100 */
[----:B------:R-:W-:Y:S01]  /*50d0*/  UISETP.LT.AND UP1, UPT, UR12, 0x1, UPT ;  /* 0x000000010c00788c */ /* 0x000fe2000bf21270 */
[----:B------:R-:W-:-:S03]  /*50e0*/  IMAD.U32 R25, RZ, RZ, UR14 ;  /* 0x0000000eff197e24 */ /* 0x000fc6000f8e00ff */
[----:B------:R-:W-:-:S04]  /*50f0*/  @UP0 USEL UR6, UR12, 0x1, UP1 ;  /* 0x000000010c060887 */ /* 0x000fc80008800000 */
[----:B------:R-:W-:Y:S02]  /*5100*/  @UP0 UIADD3 UR6, UR5, UR12, -UR6 ;  /* 0x0000000c05060290 */ /* 0x000fe4000fffe806 */
[----:B------:R-:W-:-:S04]  /*5110*/  UISETP.GT.U32.AND UP0, UPT, UR13, 0x1, UPT ;  /* 0x000000010d00788c */ /* 0x000fc8000bf04070 */
[----:B------:R-:W-:Y:S02]  /*5120*/  IMAD.U32 R24, RZ, RZ, UR6 ;  /* 0x00000006ff187e24 */ /* 0x000fe4000f8e00ff */
[----:B------:R-:W-:Y:S02]  /*5130*/  PLOP3.LUT P1, PT, PT, PT, UP0, 0x80, 0x0 ;  /* 0x000000000000781c */ /* 0x000fe40003f2f008 */
[----:B------:R-:W-:-:S05]  /*5140*/  @P0 IMAD.SHL.U32 R24, R24, 0x8, RZ ;  /* 0x0000000818180824 */ /* 0x000fca00078e00ff */
[----:B------:R-:W-:-:S04]  /*5150*/  @P0 LOP3.LUT R24, R24, 0x18, RZ, 0xc0, !PT ;  /* 0x0000001818180812 */ /* 0x000fc800078ec0ff */
[----:B------:R-:W-:-:S04]  /*5160*/  @P0 IADD3 R24, R25, 0x20, R24 ;  /* 0x0000002019180810 */ /* 0x000fc80007ffe018 */
[----:B---3--:R-:W-:-:S04]  /*5170*/  @P0 PRMT R24, R227, 0x654, R24 ;  /* 0x00000654e3180816 */ /* 0x008fc80000000018 */
[----:B------:R4:W-:Y:S01]  /*5180*/  @P0 SYNCS.ARRIVE.TRANS64.RED.A1T0 RZ, [R24+URZ], RZ ;  /* 0x000000ff18ff09a7 */ /* 0x0009e2000810043f */
[----:B------:R-:W-:Y:S05]  /*5190*/  @P1 BRA `(.L_x_33) ;  /* 0x0000000000041947 */ /* 0x000fea0003800000 */
[----:B------:R-:W-:Y:S01]  /*51a0*/  BPT.TRAP 0x1 ;  /* 0x000000040000795c */ /* 0x000fe20000300000 */
.L_x_33:
[----:B------:R0:W-:Y:S01]  /*51b0*/  STL [R1+0x90], R2 ;  /* 0x0000900201007387 */ /* 0x0001e20000100800 */
[----:B------:R-:W1:Y:S01]  /*51c0*/  LDC R28, c[0x0][0x288] ;  /* 0x0000a200ff1c7b82 */ /* 0x000e620000000800 */
[----:B------:R-:W-:Y:S02]  /*51d0*/  ULDC UR6, c[0x0][0x284] ;  /* 0x0000a10000067ab9 */ /* 0x000fe40000000800 */
[----:B-----5:R2:W-:Y:S01]  /*51e0*/  STL [R1+0x8c], R0 ;  /* 0x00008c0001007387 */ /* 0x0205e20000100800 */
[----:B0-----:R-:W4:Y:S03]  /*51f0*/  S2R R2, SR_TID.X ;  /* 0x0000000000027919 */ /* 0x001f260000002100 */
[----:B--2---:R-:W2:Y:S04]  /*5200*/  LDL.LU R0, [R1+0x88] ;  /* 0x0000880001007983 */ /* 0x004ea80000300800 */
[----:B---3--:R-:W3:Y:S01]  /*5210*/  LDL.LU R227, [R1+0x84] ;  /* 0x0000840001e37983 */ /* 0x008ee20000300800 */
[----:B----4-:R-:W-:-:S02]  /*5220*/  SHF.R.U32.HI R24, RZ, 0x2, R2 ;  /* 0x00000002ff187819 */ /* 0x010fc40000011602 */
[----:B------:R-:W-:Y:S02]  /*5230*/  SHF.R.U32.HI R27, RZ, 0x7, R2 ;  /* 0x00000007ff1b7819 */ /* 0x000fe40000011602 */
[----:B------:R-:W-:Y:S02]  /*5240*/  LOP3.LUT R26, R2, 0x60, RZ, 0xc0, !PT ;  /* 0x00000060021a7812 */ /* 0x000fe400078ec0ff */
[----:B------:R-:W-:Y:S02]  /*5250*/  LOP3.LUT R25, R24, 0x7, RZ, 0xc0, !PT ;  /* 0x0000000718197812 */ /* 0x000fe400078ec0ff */
[----:B------:R-:W-:Y:S02]  /*5260*/  LOP3.LUT R24, R27, 0x1, RZ, 0xc0, !PT ;  /* 0x000000011b187812 */ /* 0x000fe400078ec0ff */
[----:B------:R-:W-:-:S03]  /*5270*/  SHF.R.U32.HI R26, RZ, 0x1, R26 ;  /* 0x00000001ff1a7819 */ /* 0x000fc6000001161a */
[----:B------:R-:W-:Y:S01]  /*5280*/  IMAD.SHL.U32 R30, R24, 0x40, RZ ;  /* 0x00000040181e7824 */ /* 0x000fe200078e00ff */
[----:B------:R-:W-:-:S04]  /*5290*/  IADD3 R27, RZ, -R26, -R25 ;  /* 0x8000001aff1b7210 */ /* 0x000fc80007ffe819 */
[----:B------:R-:W-:Y:S01]  /*52a0*/  LOP3.LUT R25, R30, 0x40, R25, 0xe2, !PT ;  /* 0x000000401e197812 */ /* 0x000fe200078ee219 */
[----:B------:R-:W-:Y:S01]  /*52b0*/  IMAD R29, R24, -0x40, R27 ;  /* 0xffffffc0181d7824 */ /* 0x000fe200078e021b */
[C---:B------:R-:W-:Y:S01]  /*52c0*/  LOP3.LUT R24, R2.reuse, 0x3, RZ, 0xc0, !PT ;  /* 0x0000000302187812 */ /* 0x040fe200078ec0ff */
[----:B------:R-:W-:Y:S02]  /*52d0*/  IMAD.SHL.U32 R27, R2, 0x2, RZ ;  /* 0x00000002021b7824 */ /* 0x000fe400078e00ff */
[----:B------:R0:W5:Y:S01]  /*52e0*/  LDL.LU R2, [R1+0x90] ;  /* 0x0000900001027983 */ /* 0x0001620000300800 */
[C---:B--2---:R-:W-:Y:S02]  /*52f0*/  IMAD.SHL.U32 R32, R0.reuse, 0x80, RZ ;  /* 0x0000008000207824 */ /* 0x044fe400078e00ff */
[----:B------:R-:W-:Y:S02]  /*5300*/  IMAD.WIDE R30, R0, 0x80, RZ ;  /* 0x00000080001e7825 */ /* 0x000fe400078e02ff */
[----:B------:R0:W5:Y:S02]  /*5310*/  LDL.LU R0, [R1+0x8c] ;  /* 0x00008c0001007983 */ /* 0x0001640000300800 */
[----:B---3--:R-:W-:-:S05]  /*5320*/  IMAD.SHL.U32 R35, R227, 0x100, RZ ;  /* 0x00000100e3237824 */ /* 0x008fca00078e00ff */
[----:B-1----:R-:W-:-:S04]  /*5330*/  ISETP.GE.AND P1, PT, R35, R28, PT ;  /* 0x0000001c2300720c */ /* 0x002fc80003f26270 */
[----:B------:R-:W-:Y:S01]  /*5340*/  ISETP.GE.OR P1, PT, R32, UR6, P1 ;  /* 0x0000000620007c0c */ /* 0x000fe20008f26670 */
[----:B------:R-:W-:Y:S01]  /*5350*/  IMAD R24, R24, -0x2, R28 ;  /* 0xfffffffe18187824 */ /* 0x000fe200078e021c */
[----:B------:R-:W-:Y:S02]  /*5360*/  LOP3.LUT R27, R27, 0x6, RZ, 0xc0, !PT ;  /* 0x000000061b1b7812 */ /* 0x000fe400078ec0ff */
[----:B------:R-:W-:Y:S01]  /*5370*/  IADD3 R38, -R32, UR6, R29 ;  /* 0x0000000620267c10 */ /* 0x000fe2000fffe11d */
[----:B------:R-:W-:Y:S01]  /*5380*/  IMAD.IADD R35, R24, 0x1, -R35 ;  /* 0x0000000118237824 */ /* 0x000fe200078e0a23 */
[----:B------:R-:W-:Y:S01]  /*5390*/  PRMT R28, R27, 0x6540, R227 ;  /* 0x000065401b1c7816 */ /* 0x000fe200000000e3 */
[----:B------:R-:W-:Y:S01]  /*53a0*/  IMAD.MOV.U32 R34, RZ, RZ, -0x1 ;  /* 0xffffffffff227424 */ /* 0x000fe200078e00ff */
[----:B------:R-:W-:-:S05]  /*53b0*/  LOP3.LUT R39, R30, R25, R26, 0xfe, !PT ;  /* 0x000000191e277212 */ /* 0x000fca00078efe1a */
[----:B0-----:R-:W-:Y:S05]  /*53c0*/  @P1 BRA `(.L_x_35) ;  /* 0x0000008c00bc1947 */ /* 0x001fea0003800000 */
[----:B------:R-:W0:Y:S01]  /*53d0*/  LDC.64 R26, c[0x0][0x5c8] ;  /* 0x00017200ff1a7b82 */ /* 0x000e220000000a00 */
[----:B------:R-:W-:Y:S01]  /*53e0*/  USHF.R.S32.HI UR7, URZ, 0x1f, UR23 ;  /* 0x0000001f3f077899 */ /* 0x000fe20008011417 */
[--C-:B------:R-:W-:Y:S01]  /*53f0*/  SHF.R.S32.HI R29, RZ, 0x1f, R28.reuse ;  /* 0x0000001fff1d7819 */ /* 0x100fe2000001141c */
[----:B------:R-:W-:Y:S01]  /*5400*/  ULDC.64 UR8, c[0x0][0x5d0] ;  /* 0x0001740000087ab9 */ /* 0x000fe20000000a00 */
[----:B------:R-:W-:Y:S01]  /*5410*/  BSSY B0, `(.L_x_35) ;  /* 0x00008ea000007945 */ /* 0x000fe20003800000 */
[----:B------:R-:W-:Y:S02]  /*5420*/  UIMAD UR6, UR7, UR8, URZ ;  /* 0x00000008070672a4 */ /* 0x000fe4000f8e023f */
[----:B------:R-:W-:Y:S02]  /*5430*/  IMAD.U32 R25, RZ, RZ, UR8 ;  /* 0x00000008ff197e24 */ /* 0x000fe4000f8e00ff */
[----:B------:R-:W-:Y:S02]  /*5440*/  UIMAD UR6, UR23, UR9, UR6 ;  /* 0x00000009170672a4 */ /* 0x000fe4000f8e0206 */
[----:B------:R-:W-:Y:S01]  /*5450*/  IMAD.WIDE.U32 R24, R25, UR23, R28 ;  /* 0x0000001719187c25 */ /* 0x000fe2000f8e001c */
[----:B------:R-:W-:-:S03]  /*5460*/  ULDC.64 UR8, c[0x0][0x5c0] ;  /* 0x0001700000087ab9 */ /* 0x000fc60000000a00 */
[----:B------:R-:W-:Y:S02]  /*5470*/  VIADD R25, R25, UR6 ;  /* 0x0000000619197c36 */ /* 0x000fe40008000000 */
[-C--:B0-----:R-:W-:Y:S02]  /*5480*/  IMAD R32, R31, R26.reuse, RZ ;  /* 0x0000001a1f207224 */ /* 0x081fe400078e02ff */
[----:B------:R-:W-:-:S04]  /*5490*/  IMAD.WIDE.U32 R24, R39, R26, R24 ;  /* 0x0000001a27187225 */ /* 0x000fc800078e0018 */
[----:B------:R-:W-:-:S04]  /*54a0*/  IMAD R33, R39, R27, R32 ;  /* 0x0000001b27217224 */ /* 0x000fc800078e0220 */
[----:B------:R-:W-:Y:S01]  /*54b0*/  IMAD.IADD R32, R25, 0x1, R33 ;  /* 0x0000000119207824 */ /* 0x000fe200078e0221 */
[----:B------:R-:W-:Y:S02]  /*54c0*/  LEA R25, P1, R26, R24, 0x3 ;  /* 0x000000181a197211 */ /* 0x000fe400078218ff */
[----:B------:R-:W-:Y:S02]  /*54d0*/  IADD3 R24, P2, R24, UR8, RZ ;  /* 0x0000000818187c10 */ /* 0x000fe4000ff5e0ff */
[----:B------:R-:W-:Y:S02]  /*54e0*/  LEA.HI.X R27, R26, R32, R27, 0x3, P1 ;  /* 0x000000201a1b7211 */ /* 0x000fe400008f1c1b */
[----:B------:R-:W-:Y:S02]  /*54f0*/  FSETP.NEU.AND P1, PT, RZ, UR21, PT ;  /* 0x00000015ff007c0b */ /* 0x000fe4000bf2d000 */
[----:B------:R-:W-:Y:S02]  /*5500*/  IADD3 R26, P4, R25, UR8, RZ ;  /* 0x00000008191a7c10 */ /* 0x000fe4000ff9e0ff */
[----:B------:R-:W-:-:S02]  /*5510*/  IADD3.X R25, R32, UR9, RZ, P2, !PT ;  /* 0x0000000920197c10 */ /* 0x000fc400097fe4ff */
[----:B------:R-:W-:-:S07]  /*5520*/  IADD3.X R27, R27, UR9, RZ, P4, !PT ;  /* 0x000000091b1b7c10 */ /* 0x000fce000a7fe4ff */
[----:B------:R-:W-:Y:S05]  /*5530*/  @!P1 BRA `(.L_x_36) ;  /* 0x0000006800dc9947 */ /* 0x000fea0003800000 */
[----:B------:R-:W-:Y:S01]  /*5540*/  ULDC.64 UR8, c[0x0][0x5b8] ;  /* 0x00016e0000087ab9 */ /* 0x000fe20000000a00 */
[----:B------:R-:W-:Y:S01]  /*5550*/  ISETP.GE.AND P1, PT, R38, 0x1, PT ;  /* 0x000000012600780c */ /* 0x000fe20003f26270 */
[----:B------:R-:W-:Y:S02]  /*5560*/  UIMAD UR6, UR7, UR8, URZ ;  /* 0x00000008070672a4 */ /* 0x000fe4000f8e023f */
[----:B------:R-:W-:Y:S01]  /*5570*/  IMAD.U32 R33, RZ, RZ, UR8 ;  /* 0x00000008ff217e24 */ /* 0x000fe2000f8e00ff */
[----:B------:R-:W-:Y:S01]  /*5580*/  BSSY B1, `(.L_x_37) ;  /* 0x0000010000017945 */ /* 0x000fe20003800000 */
[----:B------:R-:W-:Y:S01]  /*5590*/  ISETP.LT.OR P5, PT, R35, 0x1, !P1 ;  /* 0x000000012300780c */ /* 0x000fe20004fa1670 */
[----:B------:R-:W-:Y:S02]  /*55a0*/  UIMAD UR6, UR23, UR9, UR6 ;  /* 0x00000009170672a4 */ /* 0x000fe4000f8e0206 */
[----:B------:R-:W-:Y:S01]  /*55b0*/  IMAD.WIDE.U32 R28, R33, UR23, R28 ;  /* 0x00000017211c7c25 */ /* 0x000fe2000f8e001c */
[----:B------:R-:W-:-:S03]  /*55c0*/  ULDC.64 UR8, c[0x0][0x5a8] ;  /* 0x00016a0000087ab9 */ /* 0x000fc60000000a00 */
[----:B------:R-:W-:Y:S02]  /*55d0*/  IMAD.MOV.U32 R32, RZ, RZ, R28 ;  /* 0x000000ffff207224 */ /* 0x000fe400078e001c */
[----:B------:R-:W-:Y:S01]  /*55e0*/  VIADD R33, R29, UR6 ;  /* 0x000000061d217c36 */ /* 0x000fe20008000000 */
[----:B------:R-:W-:Y:S02]  /*55f0*/  ULDC.64 UR6, c[0x0][0x5b0] ;  /* 0x00016c0000067ab9 */ /* 0x000fe40000000a00 */
[----:B------:R-:W-:Y:S02]  /*5600*/  IMAD R36, R31, UR6, RZ ;  /* 0x000000061f247c24 */ /* 0x000fe4000f8e02ff */
[----:B------:R-:W-:-:S04]  /*5610*/  IMAD.WIDE.U32 R28, R39, UR6, R32 ;  /* 0x00000006271c7c25 */ /* 0x000fc8000f8e0020 */
[--C-:B------:R-:W-:Y:S01]  /*5620*/  IMAD R37, R39, UR7, R36.reuse ;  /* 0x0000000727257c24 */ /* 0x100fe2000f8e0224 */
[----:B------:R-:W-:Y:S02]  /*5630*/  IADD3 R28, P2, R28, UR8, RZ ;  /* 0x000000081c1c7c10 */ /* 0x000fe4000ff5e0ff */
[----:B------:R-:W-:Y:S02]  /*5640*/  PRMT R36, RZ, 0x7610, R36 ;  /* 0x00007610ff247816 */ /* 0x000fe40000000024 */
[----:B------:R-:W-:Y:S01]  /*5650*/  IADD3.X R29, R29, UR9, R37, P2, !PT ;  /* 0x000000091d1d7c10 */ /* 0x000fe200097fe425 */
[----:B------:R-:W-:Y:S08]  /*5660*/  @P5 BRA `(.L_x_38) ;  /* 0x0000000000045947 */ /* 0x000ff00003800000 */
[----:B------:R0:W5:Y:S02]  /*5670*/  LDG.E.U8 R36, desc[UR18][R28.64] ;  /* 0x000000121c247981 */ /* 0x000164000c1e1100 */
.L_x_38:
[----:B------:R-:W-:Y:S05]  /*5680*/  BSYNC B1 ;  /* 0x0000000000017941 */ /* 0x000fea0003800000 */
.L_x_37:
[----:B-----5:R-:W-:Y:S01]  /*5690*/  LOP3.LUT R36, R36, 0xff, RZ, 0xc0, !PT ;  /* 0x000000ff24247812 */ /* 0x020fe200078ec0ff */
[----:B------:R-:W-:Y:S01]  /*56a0*/  BSSY B1, `(.L_x_39) ;  /* 0x000000b000017945 */ /* 0x000fe20003800000 */
[----:B------:R-:W-:Y:S02]  /*56b0*/  ISETP.LT.OR P4, PT, R35, 0x2, !P1 ;  /* 0x000000022300780c */ /* 0x000fe40004f81670 */
[----:B------:R-:W-:-:S05]  /*56c0*/  F2FP.F16.E4M3.UNPACK_B R36, R36 ;  /* 0x00000024ff24723e */ /* 0x000fca00020006ff */
[----:B------:R-:W-:-:S05]  /*56d0*/  HADD2.F32 R36, -RZ, R36.H0_H0 ;  /* 0x20000024ff247230 */ /* 0x000fca0000004100 */
[----:B------:R-:W-:Y:S01]  /*56e0*/  FMUL R37, R36, UR21 ;  /* 0x0000001524257c20 */ /* 0x000fe20008400000 */
[----:B------:R-:W-:-:S03]  /*56f0*/  PRMT R36, RZ, 0x7610, R36 ;  /* 0x00007610ff247816 */ /* 0x000fc60000000024 */
[----:B------:R-:W-:-:S05]  /*5700*/  FFMA R37, R226, UR20, R37 ;  /* 0x00000014e2257c23 */ /* 0x000fca0008000025 */
[----:B------:R-:W-:-:S05]  /*5710*/  F2FP.SATFINITE.E4M3.F32.PACK_AB_MERGE_C R37, RZ, R37, RZ ;  /* 0x00000025ff25723e */ /* 0x000fca00048070ff */
[----:B------:R1:W-:Y:S01]  /*5720*/  @!P5 STG.E.U8 desc[UR18][R24.64], R37 ;  /* 0x000000251800d986 */ /* 0x0003e2000c101112 */
[----:B------:R-:W-:Y:S05]  /*5730*/  @P4 BRA `(.L_x_40) ;  /* 0x0000000000044947 */ /* 0x000fea0003800000 */
[----:B------:R2:W5:Y:S02]  /*5740*/  LDG.E.U8 R36, desc[UR18][R28.64+0x1] ;  /* 0x000001121c247981 */ /* 0x000564000c1e1100 */
.L_x_40:
[----:B------:R-:W-:Y:S05]  /*5750*/  BSYNC B1 ;  /* 0x0000000000017941 */ /* 0x000fea0003800000 */
.L_x_39:
[----:B-----5:R-:W-:Y:S01]  /*5760*/  LOP3.LUT R36, R36, 0xff, RZ, 0xc0, !PT ;  /* 0x000000ff24247812 */ /* 0x020fe200078ec0ff */
[----:B------:R-:W-:Y:S01]  /*5770*/  BSSY B1, `(.L_x_41) ;  /* 0x0000013000017945 */ /* 0x000fe20003800000 */
[----:B-1----:R-:W-:Y:S02]  /*5780*/  IADD3 R37, P2, R39, 0x8, RZ ;  /* 0x0000000827257810 */ /* 0x002fe40007f5e0ff */
[----:B------:R-:W-:-:S03]  /*5790*/  F2FP.F16.E4M3.UNPACK_B R36, R36 ;  /* 0x00000024ff24723e */ /* 0x000fc600020006ff */
[----:B------:R-:W-:Y:S01]  /*57a0*/  IMAD.X R30, RZ, RZ, R31, P2 ;  /* 0x000000ffff1e7224 */ /* 0x000fe200010e061f */
[----:B------:R-:W-:Y:S01]  /*57b0*/  ISETP.GE.AND P2, PT, R38, 0x9, PT ;  /* 0x000000092600780c */ /* 0x000fe20003f46270 */
[----:B------:R-:W-:Y:S02]  /*57c0*/  HADD2.F32 R36, -RZ, R36.H0_H0 ;  /* 0x20000024ff247230 */ /* 0x000fe40000004100 */
[----:B------:R-:W-:Y:S01]  /*57d0*/  IMAD R30, R30, UR6, RZ ;  /* 0x000000061e1e7c24 */ /* 0x000fe2000f8e02ff */
[----:B------:R-:W-:Y:S01]  /*57e0*/  ISETP.LT.OR P5, PT, R35, 0x1, !P2 ;  /* 0x000000012300780c */ /* 0x000fe200057a1670 */
[----:B------:R-:W-:-:S04]  /*57f0*/  IMAD.WIDE.U32 R32, R37, UR6, R32 ;  /* 0x0000000625207c25 */ /* 0x000fc8000f8e0020 */
[----:B------:R-:W-:Y:S01]  /*5800*/  FMUL R36, R36, UR21 ;  /* 0x0000001524247c20 */ /* 0x000fe20008400000 */
[----:B------:R-:W-:-:S03]  /*5810*/  IMAD R37, R37, UR7, R30 ;  /* 0x0000000725257c24 */ /* 0x000fc6000f8e021e */
[----:B------:R-:W-:Y:S01]  /*5820*/  FFMA R36, R225, UR20, R36 ;  /* 0x00000014e1247c23 */ /* 0x000fe20008000024 */
[----:B------:R-:W-:Y:S02]  /*5830*/  IADD3 R30, P6, R32, UR8, RZ ;  /* 0x00000008201e7c10 */ /* 0x000fe4000ffde0ff */
[----:B------:R-:W-:Y:S02]  /*5840*/  PRMT R32, RZ, 0x7610, R32 ;  /* 0x00007610ff207816 */ /* 0x000fe40000000020 */
[----:B------:R-:W-:Y:S02]  /*5850*/  F2FP.SATFINITE.E4M3.F32.PACK_AB_MERGE_C R39, RZ, R36, RZ ;  /* 0x00000024ff27723e */ /* 0x000fe400048070ff */
[----:B------:R-:W-:-:S03]  /*5860*/  IADD3.X R31, R33, UR9, R37, P6, !PT ;  /* 0x00000009211f7c10 */ /* 0x000fc6000b7fe425 */
[----:B------:R1:W-:Y:S01]  /*5870*/  @!P4 STG.E.U8 desc[UR18][R24.64+0x1], R39 ;  /* 0x000001271800c986 */ /* 0x0003e2000c101112 */
[----:B------:R-:W-:Y:S05]  /*5880*/  @P5 BRA `(.L_x_42) ;  /* 0x0000000000045947 */ /* 0x000fea0003800000 */
[----:B------:R3:W5:Y:S02]  /*5890*/  LDG.E.U8 R32, desc[UR18][R30.64] ;  /* 0x000000121e207981 */ /* 0x000764000c1e1100 */
.L_x_42:
[----:B------:R-:W-:Y:S05]  /*58a0*/  BSYNC B1 ;  /* 0x0000000000017941 */ /* 0x000fea0003800000 */
.L_x_41:
        /* <DEDUP_REMOVED lines=12> */
.L_x_44:
[----:B------:R-:W-:Y:S05]  /*5970*/  BSYNC B1 ;  /* 0x0000000000017941 */ /* 0x000fea0003800000 */
.L_x_43:
[----:B-----5:R-:W-:Y:S01]  /*5980*/  LOP3.LUT R32, R32, 0xff, RZ, 0xc0, !PT ;  /* 0x000000ff20207812 */ /* 0x020fe200078ec0ff */
[----:B------:R-:W-:Y:S01]  /*5990*/  BSSY B1, `(.L_x_45) ;  /* 0x000000b000017945 */ /* 0x000fe20003800000 */
[----:B------:R-:W-:Y:S02]  /*59a0*/  ISETP.LT.OR P5, PT, R35, 0x9, !P1 ;  /* 0x000000092300780c */ /* 0x000fe40004fa1670 */
[----:B------:R-:W-:-:S05]  /*59b0*/  F2FP.F16.E4M3.UNPACK_B R32, R32 ;  /* 0x00000020ff20723e */ /* 0x000fca00020006ff */
[----:B------:R-:W-:-:S05]  /*59c0*/  HADD2.F32 R32, -RZ, R32.H0_H0 ;  /* 0x20000020ff207230 */ /* 0x000fca0000004100 */
[----:B------:R-:W-:-:S04]  /*59d0*/  FMUL R32, R32, UR21 ;  /* 0x0000001520207c20 */ /* 0x000fc80008400000 */
[----:B------:R-:W-:-:S05]  /*59e0*/  FFMA R32, R223, UR20, R32 ;  /* 0x00000014df207c23 */ /* 0x000fca0008000020 */
[----:B----4-:R-:W-:Y:S02]  /*59f0*/  F2FP.SATFINITE.E4M3.F32.PACK_AB_MERGE_C R33, RZ, R32, RZ ;  /* 0x00000020ff21723e */ /* 0x010fe400048070ff */
[----:B------:R-:W-:-:S03]  /*5a00*/  PRMT R32, RZ, 0x7610, R32 ;  /* 0x00007610ff207816 */ /* 0x000fc60000000020 */
[----:B------:R4:W-:Y:S01]  /*5a10*/  @!P4 STG.E.U8 desc[UR18][R26.64+0x1], R33 ;  /* 0x000001211a00c986 */ /* 0x0009e2000c101112 */
[----:B------:R-:W-:Y:S05]  /*5a20*/  @P5 BRA `(.L_x_46) ;  /* 0x0000000000045947 */ /* 0x000fea0003800000 */
[----:B------:R0:W5:Y:S02]  /*5a30*/  LDG.E.U8 R32, desc[UR18][R28.64+0x8] ;  /* 0x000008121c207981 */ /* 0x000164000c1e1100 */
.L_x_46:
[----:B------:R-:W-:Y:S05]  /*5a40*/  BSYNC B1 ;  /* 0x0000000000017941 */ /* 0x000fea0003800000 */
.L_x_45:
[----:B-----5:R-:W-:Y:S01]  /*5a50*/  LOP3.LUT R32, R32, 0xff, RZ, 0xc0, !PT ;  /* 0x000000ff20207812 */ /* 0x020fe200078ec0ff */
[----:B------:R-:W-:Y:S01]  /*5a60*/  BSSY B1, `(.L_x_47) ;  /* 0x000000b000017945 */ /* 0x000fe20003800000 */
[----:B------:R-:W-:Y:S02]  /*5a70*/  ISETP.LT.OR P4, PT, R35, 0xa, !P1 ;  /* 0x0000000a2300780c */ /* 0x000fe40004f81670 */
[----:B------:R-:W-:-:S05]  /*5a80*/  F2FP.F16.E4M3.UNPACK_B R32, R32 ;  /* 0x00000020ff20723e */ /* 0x000fca00020006ff */
[----:B------:R-:W-:-:S05]  /*5a90*/  HADD2.F32 R32, -RZ, R32.H0_H0 ;  /* 0x20000020ff207230 */ /* 0x000fca0000004100 */
[----:B----4-:R-:W-:Y:S01]  /*5aa0*/  FMUL R33, R32, UR21 ;  /* 0x0000001520217c20 */ /* 0x010fe20008400000 */
[----:B------:R-:W-:-:S03]  /*5ab0*/  PRMT R32, RZ, 0x7610, R32 ;  /* 0x00007610ff207816 */ /* 0x000fc60000000020 */
[----:B------:R-:W-:-:S05]  /*5ac0*/  FFMA R33, R222, UR20, R33 ;  /* 0x00000014de217c23 */ /* 0x000fca0008000021 */
[----:B------:R-:W-:-:S05]  /*5ad0*/  F2FP.SATFINITE.E4M3.F32.PACK_AB_MERGE_C R33, RZ, R33, RZ ;  /* 0x00000021ff21723e */ /* 0x000fca00048070ff */
[----:B------:R4:W-:Y:S01]  /*5ae0*/  @!P5 STG.E.U8 desc[UR18][R24.64+0x8], R33 ;  /* 0x000008211800d986 */ /* 0x0009e2000c101112 */
[----:B------:R-:W-:Y:S05]  /*5af0*/  @P4 BRA `(.L_x_48) ;  /* 0x0000000000044947 */ /* 0x000fea0003800000 */
[----:B------:R0:W5:Y:S02]  /*5b00*/  LDG.E.U8 R32, desc[UR18][R28.64+0x9] ;  /* 0x000009121c207981 */ /* 0x000164000c1e1100 */
.L_x_48:
[----:B------:R-:W-:Y:S05]  /*5b10*/  BSYNC B1 ;  /* 0x0000000000017941 */ /* 0x000fea0003800000 */
.L_x_47:
        /* <DEDUP_REMOVED lines=12> */
.L_x_50:
[----:B------:R-:W-:Y:S05]  /*5be0*/  BSYNC B1 ;  /* 0x0000000000017941 */ /* 0x000fea0003800000 */
.L_x_49:
        /* <DEDUP_REMOVED lines=12> */
.L_x_52:
[----:B------:R-:W-:Y:S05]  /*5cb0*/  BSYNC B1 ;  /* 0x0000000000017941 */ /* 0x000fea0003800000 */
.L_x_51:
        /* <DEDUP_REMOVED lines=12> */
.L_x_54:
[----:B------:R-:W-:Y:S05]  /*5d80*/  BSYNC B1 ;  /* 0x0000000000017941 */ /* 0x000fea0003800000 */
.L_x_53:
        /* <DEDUP_REMOVED lines=12> */
.L_x_56:
[----:B------:R-:W-:Y:S05]  /*5e50*/  BSYNC B1 ;  /* 0x0000000000017941 */ /* 0x000fea0003800000 */
.L_x_55:
        /* <DEDUP_REMOVED lines=12> */
.L_x_58:
[----:B------:R-:W-:Y:S05]  /*5f20*/  BSYNC B1 ;  /* 0x0000000000017941 */ /* 0x000fea0003800000 */
.L_x_57:
        /* <DEDUP_REMOVED lines=12> */
.L_x_60:
[----:B------:R-:W-:Y:S05]  /*5ff0*/  BSYNC B1 ;  /* 0x0000000000017941 */ /* 0x000fea0003800000 */
.L_x_59:
        /* <DEDUP_REMOVED lines=12> */
.L_x_62:
[----:B------:R-:W-:Y:S05]  /*60c0*/  BSYNC B1 ;  /* 0x0000000000017941 */ /* 0x000fea0003800000 */
.L_x_61:
        /* <DEDUP_REMOVED lines=12> */
.L_x_64:
[----:B------:R-:W-:Y:S05]  /*6190*/  BSYNC B1 ;  /* 0x0000000000017941 */ /* 0x000fea0003800000 */
.L_x_63:
        /* <DEDUP_REMOVED lines=12> */
.L_x_66:
[----:B------:R-:W-:Y:S05]  /*6260*/  BSYNC B1 ;  /* 0x0000000000017941 */ /* 0x000fea0003800000 */
.L_x_65:
        /* <DEDUP_REMOVED lines=12> */
.L_x_68:
[----:B------:R-:W-:Y:S05]  /*6330*/  BSYNC B1 ;  /* 0x0000000000017941 */ /* 0x000fea0003800000 */
.L_x_67:
        /* <DEDUP_REMOVED lines=12> */
.L_x_70:
[----:B------:R-:W-:Y:S05]  /*6400*/  BSYNC B1 ;  /* 0x0000000000017941 */ /* 0x000fea0003800000 */
.L_x_69:
        /* <DEDUP_REMOVED lines=12> */
.L_x_72:
[----:B------:R-:W-:Y:S05]  /*64d0*/  BSYNC B1 ;  /* 0x0000000000017941 */ /* 0x000fea0003800000 */
.L_x_71:
        /* <DEDUP_REMOVED lines=12> */
.L_x_74:
[----:B------:R-:W-:Y:S05]  /*65a0*/  BSYNC B1 ;  /* 0x0000000000017941 */ /* 0x000fea0003800000 */
.L_x_73:
        /* <DEDUP_REMOVED lines=12> */
.L_x_76:
[----:B------:R-:W-:Y:S05]  /*6670*/  BSYNC B1 ;  /* 0x0000000000017941 */ /* 0x000fea0003800000 */
.L_x_75:
        /* <DEDUP_REMOVED lines=12> */
.L_x_78:
[----:B------:R-:W-:Y:S05]  /*6740*/  BSYNC B1 ;  /* 0x0000000000017941 */ /* 0x000fea0003800000 */
.L_x_77:
        /* <DEDUP_REMOVED lines=12> */
.L_x_80:
[----:B------:R-:W-:Y:S05]  /*6810*/  BSYNC B1 ;  /* 0x0000000000017941 */ /* 0x000fea0003800000 */
.L_x_79:
        /* <DEDUP_REMOVED lines=12> */
.L_x_82:
[----:B------:R-:W-:Y:S05]  /*68e0*/  BSYNC B1 ;  /* 0x0000000000017941 */ /* 0x000fea0003800000 */
.L_x_81:
        /* <DEDUP_REMOVED lines=12> */
.L_x_84:
[----:B------:R-:W-:Y:S05]  /*69b0*/  BSYNC B1 ;  /* 0x0000000000017941 */ /* 0x000fea0003800000 */
.L_x_83:
        /* <DEDUP_REMOVED lines=12> */
.L_x_86:
[----:B------:R-:W-:Y:S05]  /*6a80*/  BSYNC B1 ;  /* 0x0000000000017941 */ /* 0x000fea0003800000 */
.L_x_85:
        /* <DEDUP_REMOVED lines=12> */
.L_x_88:
[----:B------:R-:W-:Y:S05]  /*6b50*/  BSYNC B1 ;  /* 0x0000000000017941 */ /* 0x000fea0003800000 */
.L_x_87:
        /* <DEDUP_REMOVED lines=12> */
.L_x_90:
[----:B------:R-:W-:Y:S05]  /*6c20*/  BSYNC B1 ;  /* 0x0000000000017941 */ /* 0x000fea0003800000 */
.L_x_89:
        /* <DEDUP_REMOVED lines=12> */
.L_x_92:
[----:B------:R-:W-:Y:S05]  /*6cf0*/  BSYNC B1 ;  /* 0x0000000000017941 */ /* 0x000fea0003800000 */
.L_x_91:
        /* <DEDUP_REMOVED lines=12> */
.L_x_94:
[----:B------:R-:W-:Y:S05]  /*6dc0*/  BSYNC B1 ;  /* 0x0000000000017941 */ /* 0x000fea0003800000 */
.L_x_93:
        /* <DEDUP_REMOVED lines=12> */
.L_x_96:
[----:B------:R-:W-:Y:S05]  /*6e90*/  BSYNC B1 ;  /* 0x0000000000017941 */ /* 0x000fea0003800000 */
.L_x_95:
        /* <DEDUP_REMOVED lines=12> */
.L_x_98:
[----:B------:R-:W-:Y:S05]  /*6f60*/  BSYNC B1 ;  /* 0x0000000000017941 */ /* 0x000fea0003800000 */
.L_x_97:
        /* <DEDUP_REMOVED lines=12> */
.L_x_100:
[----:B------:R-:W-:Y:S05]  /*7030*/  BSYNC B1 ;  /* 0x0000000000017941 */ /* 0x000fea0003800000 */
.L_x_99:
        /* <DEDUP_REMOVED lines=12> */
.L_x_102:
[----:B------:R-:W-:Y:S05]  /*7100*/  BSYNC B1 ;  /* 0x0000000000017941 */ /* 0x000fea0003800000 */
.L_x_101:
        /* <DEDUP_REMOVED lines=12> */
.L_x_104:
[----:B------:R-:W-:Y:S05]  /*71d0*/  BSYNC B1 ;  /* 0x0000000000017941 */ /* 0x000fea0003800000 */
.L_x_103:
        /* <DEDUP_REMOVED lines=12> */
.L_x_106:
[----:B------:R-:W-:Y:S05]  /*72a0*/  BSYNC B1 ;  /* 0x0000000000017941 */ /* 0x000fea0003800000 */
.L_x_105:
        /* <DEDUP_REMOVED lines=12> */
.L_x_108:
[----:B------:R-:W-:Y:S05]  /*7370*/  BSYNC B1 ;  /* 0x0000000000017941 */ /* 0x000fea0003800000 */
.L_x_107:
        /* <DEDUP_REMOVED lines=12> */
.L_x_110:
[----:B------:R-:W-:Y:S05]  /*7440*/  BSYNC B1 ;  /* 0x0000000000017941 */ /* 0x000fea0003800000 */
.L_x_109:
        /* <DEDUP_REMOVED lines=12> */
.L_x_112:
[----:B------:R-:W-:Y:S05]  /*7510*/  BSYNC B1 ;  /* 0x0000000000017941 */ /* 0x000fea0003800000 */
.L_x_111:
        /* <DEDUP_REMOVED lines=12> */
.L_x_114:
[----:B------:R-:W-:Y:S05]  /*75e0*/  BSYNC B1 ;  /* 0x0000000000017941 */ /* 0x000fea0003800000 */
.L_x_113:
        /* <DEDUP_REMOVED lines=12> */
.L_x_116:
[----:B------:R-:W-:Y:S05]  /*76b0*/  BSYNC B1 ;  /* 0x0000000000017941 */ /* 0x000fea0003800000 */
.L_x_115:
        /* <DEDUP_REMOVED lines=12> */
.L_x_118:
[----:B------:R-:W-:Y:S05]  /*7780*/  BSYNC B1 ;  /* 0x0000000000017941 */ /* 0x000fea0003800000 */
.L_x_117:
        /* <DEDUP_REMOVED lines=12> */
.L_x_120:
[----:B------:R-:W-:Y:S05]  /*7850*/  BSYNC B1 ;  /* 0x0000000000017941 */ /* 0x000fea0003800000 */
.L_x_119:
        /* <DEDUP_REMOVED lines=12> */
.L_x_122:
[----:B------:R-:W-:Y:S05]  /*7920*/  BSYNC B1 ;  /* 0x0000000000017941 */ /* 0x000fea0003800000 */
.L_x_121:
        /* <DEDUP_REMOVED lines=12> */
.L_x_124:
[----:B------:R-:W-:Y:S05]  /*79f0*/  BSYNC B1 ;  /* 0x0000000000017941 */ /* 0x000fea0003800000 */
.L_x_123:
        /* <DEDUP_REMOVED lines=12> */
.L_x_126:
[----:B------:R-:W-:Y:S05]  /*7ac0*/  BSYNC B1 ;  /* 0x0000000000017941 */ /* 0x000fea0003800000 */
.L_x_125:
        /* <DEDUP_REMOVED lines=12> */
.L_x_128:
[----:B------:R-:W-:Y:S05]  /*7b90*/  BSYNC B1 ;  /* 0x0000000000017941 */ /* 0x000fea0003800000 */
.L_x_127:
        /* <DEDUP_REMOVED lines=12> */
.L_x_130:
[----:B------:R-:W-:Y:S05]  /*7c60*/  BSYNC B1 ;  /* 0x0000000000017941 */ /* 0x000fea0003800000 */
.L_x_129:
        /* <DEDUP_REMOVED lines=12> */
.L_x_132:
[----:B------:R-:W-:Y:S05]  /*7d30*/  BSYNC B1 ;  /* 0x0000000000017941 */ /* 0x000fea0003800000 */
.L_x_131:
        /* <DEDUP_REMOVED lines=12> */
.L_x_134:
[----:B------:R-:W-:Y:S05]  /*7e00*/  BSYNC B1 ;  /* 0x0000000000017941 */ /* 0x000fea0003800000 */
.L_x_133:
        /* <DEDUP_REMOVED lines=12> */
.L_x_136:
[----:B------:R-:W-:Y:S05]  /*7ed0*/  BSYNC B1 ;  /* 0x0000000000017941 */ /* 0x000fea0003800000 */
.L_x_135:
        /* <DEDUP_REMOVED lines=12> */
.L_x_138:
[----:B------:R-:W-:Y:S05]  /*7fa0*/  BSYNC B1 ;  /* 0x0000000000017941 */ /* 0x000fea0003800000 */
.L_x_137:
        /* <DEDUP_REMOVED lines=12> */
.L_x_140:
[----:B------:R-:W-:Y:S05]  /*8070*/  BSYNC B1 ;  /* 0x0000000000017941 */ /* 0x000fea0003800000 */
.L_x_139:
        /* <DEDUP_REMOVED lines=12> */
.L_x_142:
[----:B------:R-:W-:Y:S05]  /*8140*/  BSYNC B1 ;  /* 0x0000000000017941 */ /* 0x000fea0003800000 */
.L_x_141:
        /* <DEDUP_REMOVED lines=12> */
.L_x_144:
[----:B------:R-:W-:Y:S05]  /*8210*/  BSYNC B1 ;  /* 0x0000000000017941 */ /* 0x000fea0003800000 */
.L_x_143:
        /* <DEDUP_REMOVED lines=12> */
.L_x_146:
[----:B------:R-:W-:Y:S05]  /*82e0*/  BSYNC B1 ;  /* 0x0000000000017941 */ /* 0x000fea0003800000 */
.L_x_145:
        /* <DEDUP_REMOVED lines=12> */
.L_x_148:
[----:B------:R-:W-:Y:S05]  /*83b0*/  BSYNC B1 ;  /* 0x0000000000017941 */ /* 0x000fea0003800000 */
.L_x_147:
        /* <DEDUP_REMOVED lines=12> */
.L_x_150:
[----:B------:R-:W-:Y:S05]  /*8480*/  BSYNC B1 ;  /* 0x0000000000017941 */ /* 0x000fea0003800000 */
.L_x_149:
        /* <DEDUP_REMOVED lines=12> */
.L_x_152:
[----:B------:R-:W-:Y:S05]  /*8550*/  BSYNC B1 ;  /* 0x0000000000017941 */ /* 0x000fea0003800000 */
.L_x_151:
        /* <DEDUP_REMOVED lines=12> */
.L_x_154:
[----:B------:R-:W-:Y:S05]  /*8620*/  BSYNC B1 ;  /* 0x0000000000017941 */ /* 0x000fea0003800000 */
.L_x_153:
        /* <DEDUP_REMOVED lines=12> */
.L_x_156:
[----:B------:R-:W-:Y:S05]  /*86f0*/  BSYNC B1 ;  /* 0x0000000000017941 */ /* 0x000fea0003800000 */
.L_x_155:
        /* <DEDUP_REMOVED lines=12> */
.L_x_158:
[----:B------:R-:W-:Y:S05]  /*87c0*/  BSYNC B1 ;  /* 0x0000000000017941 */ /* 0x000fea0003800000 */
.L_x_157:
        /* <DEDUP_REMOVED lines=12> */
.L_x_160:
[----:B------:R-:W-:Y:S05]  /*8890*/  BSYNC B1 ;  /* 0x0000000000017941 */ /* 0x000fea0003800000 */
.L_x_159:
        /* <DEDUP_REMOVED lines=12> */
.L_x_162:
[----:B------:R-:W-:Y:S05]  /*8960*/  BSYNC B1 ;  /* 0x0000000000017941 */ /* 0x000fea0003800000 */
.L_x_161:
        /* <DEDUP_REMOVED lines=12> */
.L_x_164:
[----:B------:R-:W-:Y:S05]  /*8a30*/  BSYNC B1 ;  /* 0x0000000000017941 */ /* 0x000fea0003800000 */
.L_x_163:
        /* <DEDUP_REMOVED lines=12> */
.L_x_166:
[----:B------:R-:W-:Y:S05]  /*8b00*/  BSYNC B1 ;  /* 0x0000000000017941 */ /* 0x000fea0003800000 */
.L_x_165:
        /* <DEDUP_REMOVED lines=12> */
.L_x_168:
[----:B------:R-:W-:Y:S05]  /*8bd0*/  BSYNC B1 ;  /* 0x0000000000017941 */ /* 0x000fea0003800000 */
.L_x_167:
        /* <DEDUP_REMOVED lines=12> */
.L_x_170:
[----:B------:R-:W-:Y:S05]  /*8ca0*/  BSYNC B1 ;  /* 0x0000000000017941 */ /* 0x000fea0003800000 */
.L_x_169:
        /* <DEDUP_REMOVED lines=12> */
.L_x_172:
[----:B------:R-:W-:Y:S05]  /*8d70*/  BSYNC B1 ;  /* 0x0000000000017941 */ /* 0x000fea0003800000 */
.L_x_171:
        /* <DEDUP_REMOVED lines=12> */
.L_x_174:
[----:B------:R-:W-:Y:S05]  /*8e40*/  BSYNC B1 ;  /* 0x0000000000017941 */ /* 0x000fea0003800000 */
.L_x_173:
        /* <DEDUP_REMOVED lines=12> */
.L_x_176:
[----:B------:R-:W-:Y:S05]  /*8f10*/  BSYNC B1 ;  /* 0x0000000000017941 */ /* 0x000fea0003800000 */
.L_x_175:
        /* <DEDUP_REMOVED lines=12> */
.L_x_178:
[----:B------:R-:W-:Y:S05]  /*8fe0*/  BSYNC B1 ;  /* 0x0000000000017941 */ /* 0x000fea0003800000 */
.L_x_177:
        /* <DEDUP_REMOVED lines=12> */
.L_x_180:
[----:B------:R-:W-:Y:S05]  /*90b0*/  BSYNC B1 ;  /* 0x0000000000017941 */ /* 0x000fea0003800000 */
.L_x_179:
        /* <DEDUP_REMOVED lines=12> */
.L_x_182:
[----:B------:R-:W-:Y:S05]  /*9180*/  BSYNC B1 ;  /* 0x0000000000017941 */ /* 0x000fea0003800000 */
.L_x_181:
        /* <DEDUP_REMOVED lines=12> */
.L_x_184:
[----:B------:R-:W-:Y:S05]  /*9250*/  BSYNC B1 ;  /* 0x0000000000017941 */ /* 0x000fea0003800000 */
.L_x_183:
        /* <DEDUP_REMOVED lines=12> */
.L_x_186:
[----:B------:R-:W-:Y:S05]  /*9320*/  BSYNC B1 ;  /* 0x0000000000017941 */ /* 0x000fea0003800000 */
.L_x_185:
        /* <DEDUP_REMOVED lines=12> */
.L_x_188:
[----:B------:R-:W-:Y:S05]  /*93f0*/  BSYNC B1 ;  /* 0x0000000000017941 */ /* 0x000fea0003800000 */
.L_x_187:
[----:B-----5:R-:W-:Y:S01]  /*9400*/  LOP3.LUT R32, R32, 0xff, RZ, 0xc0, !PT ;  /* 0x000000ff20207812 */ /* 0x020fe200078ec0ff */
[----:B------:R-:W-:Y:S01]  /*9410*/  BSSY B1, `(.L_x_189) ;  /* 0x000000b000017945 */ /* 0x000fe20003800000 */
[----:B------:R-:W-:Y:S02]  /*9420*/  ISETP.LT.OR P5, PT, R35, 0x99, !P1 ;  /* 0x000000992300780c */ /* 0x000fe40004fa1670 */
[----:B------:R-:W-:-:S05]  /*9430*/  F2FP.F16.E4M3.UNPACK_B R32, R32 ;  /* 0x00000020ff20723e */ /* 0x000fca00020006ff */
[----:B------:R-:W-:-:S05]  /*9440*/  HADD2.F32 R32, -RZ, R32.H0_H0 ;  /* 0x20000020ff207230 */ /* 0x000fca0000004100 */
[----:B------:R-:W-:-:S04]  /*9450*/  FMUL R32, R32, UR21 ;  /* 0x0000001520207c20 */ /* 0x000fc80008400000 */
[----:B------:R-:W-:Y:S01]  /*9460*/  FFMA R32, R23, UR20, R32 ;  /* 0x0000001417207c23 */ /* 0x000fe20008000020 */
[----:B------:R-:W-:-:S04]  /*9470*/  PRMT R23, RZ, 0x7610, R23 ;  /* 0x00007610ff177816 */ /* 0x000fc80000000017 */
[----:B----4-:R-:W-:-:S05]  /*9480*/  F2FP.SATFINITE.E4M3.F32.PACK_AB_MERGE_C R33, RZ, R32, RZ ;  /* 0x00000020ff21723e */ /* 0x010fca00048070ff */
[----:B------:R4:W-:Y:S01]  /*9490*/  @!P4 STG.E.U8 desc[UR18][R26.64+0x91], R33 ;  /* 0x000091211a00c986 */ /* 0x0009e2000c101112 */
[----:B------:R-:W-:Y:S05]  /*94a0*/  @P5 BRA `(.L_x_190) ;  /* 0x0000000000045947 */ /* 0x000fea0003800000 */
[----:B------:R0:W5:Y:S02]  /*94b0*/  LDG.E.U8 R23, desc[UR18][R28.64+0x98] ;  /* 0x000098121c177981 */ /* 0x000164000c1e1100 */
.L_x_190:
[----:B------:R-:W-:Y:S05]  /*94c0*/  BSYNC B1 ;  /* 0x0000000000017941 */ /* 0x000fea0003800000 */
.L_x_189:
        /* <DEDUP_REMOVED lines=8> */
[----:B------:R-:W-:-:S05]  /*9550*/  F2FP.SATFINITE.E4M3.F32.PACK_AB_MERGE_C R23, RZ, R23, RZ ;  /* 0x00000017ff17723e */ /* 0x000fca00048070ff */
[----:B------:R0:W-:Y:S01]  /*9560*/  @!P5 STG.E.U8 desc[UR18][R24.64+0x98], R23 ;  /* 0x000098171800d986 */ /* 0x0001e2000c101112 */
[----:B------:R-:W-:Y:S05]  /*9570*/  @P4 BRA `(.L_x_192) ;  /* 0x0000000000044947 */ /* 0x000fea0003800000 */
[----:B------:R0:W5:Y:S02]  /*9580*/  LDG.E.U8 R22, desc[UR18][R28.64+0x99] ;  /* 0x000099121c167981 */ /* 0x000164000c1e1100 */
.L_x_192:
[----:B------:R-:W-:Y:S05]  /*9590*/  BSYNC B1 ;  /* 0x0000000000017941 */ /* 0x000fea0003800000 */
.L_x_191:
        /* <DEDUP_REMOVED lines=8> */
[----:B0-----:R-:W-:-:S05]  /*9620*/  F2FP.SATFINITE.E4M3.F32.PACK_AB_MERGE_C R23, RZ, R22, RZ ;  /* 0x00000016ff17723e */ /* 0x001fca00048070ff */
[----:B------:R0:W-:Y:S01]  /*9630*/  @!P4 STG.E.U8 desc[UR18][R24.64+0x99], R23 ;  /* 0x000099171800c986 */ /* 0x0001e2000c101112 */
[----:B------:R-:W-:Y:S05]  /*9640*/  @P5 BRA `(.L_x_194) ;  /* 0x0000000000045947 */ /* 0x000fea0003800000 */
[----:B------:R0:W5:Y:S02]  /*9650*/  LDG.E.U8 R21, desc[UR18][R30.64+0x98] ;  /* 0x000098121e157981 */ /* 0x000164000c1e1100 */
.L_x_194:
[----:B------:R-:W-:Y:S05]  /*9660*/  BSYNC B1 ;  /* 0x0000000000017941 */ /* 0x000fea0003800000 */
.L_x_193:
        /* <DEDUP_REMOVED lines=12> */
.L_x_196:
[----:B------:R-:W-:Y:S05]  /*9730*/  BSYNC B1 ;  /* 0x0000000000017941 */ /* 0x000fea0003800000 */
.L_x_195:
        /* <DEDUP_REMOVED lines=12> */
.L_x_198:
[----:B------:R-:W-:Y:S05]  /*9800*/  BSYNC B1 ;  /* 0x0000000000017941 */ /* 0x000fea0003800000 */
.L_x_197:
        /* <DEDUP_REMOVED lines=12> */
.L_x_200:
[----:B------:R-:W-:Y:S05]  /*98d0*/  BSYNC B1 ;  /* 0x0000000000017941 */ /* 0x000fea0003800000 */
.L_x_199:
        /* <DEDUP_REMOVED lines=12> */
.L_x_202:
[----:B------:R-:W-:Y:S05]  /*99a0*/  BSYNC B1 ;  /* 0x0000000000017941 */ /* 0x000fea0003800000 */
.L_x_201:
        /* <DEDUP_REMOVED lines=12> */
.L_x_204:
[----:B------:R-:W-:Y:S05]  /*9a70*/  BSYNC B1 ;  /* 0x0000000000017941 */ /* 0x000fea0003800000 */
.L_x_203:
        /* <DEDUP_REMOVED lines=12> */
.L_x_206:
[----:B------:R-:W-:Y:S05]  /*9b40*/  BSYNC B1 ;  /* 0x0000000000017941 */ /* 0x000fea0003800000 */
.L_x_205:
        /* <DEDUP_REMOVED lines=12> */
.L_x_208:
[----:B------:R-:W-:Y:S05]  /*9c10*/  BSYNC B1 ;  /* 0x0000000000017941 */ /* 0x000fea0003800000 */
.L_x_207:
        /* <DEDUP_REMOVED lines=12> */
.L_x_210:
[----:B------:R-:W-:Y:S05]  /*9ce0*/  BSYNC B1 ;  /* 0x0000000000017941 */ /* 0x000fea0003800000 */
.L_x_209:
        /* <DEDUP_REMOVED lines=12> */
.L_x_212:
[----:B------:R-:W-:Y:S05]  /*9db0*/  BSYNC B1 ;  /* 0x0000000000017941 */ /* 0x000fea0003800000 */
.L_x_211:
        /* <DEDUP_REMOVED lines=12> */
.L_x_214:
[----:B------:R-:W-:Y:S05]  /*9e80*/  BSYNC B1 ;  /* 0x0000000000017941 */ /* 0x000fea0003800000 */
.L_x_213:
        /* <DEDUP_REMOVED lines=12> */
.L_x_216:
[----:B------:R-:W-:Y:S05]  /*9f50*/  BSYNC B1 ;  /* 0x0000000000017941 */ /* 0x000fea0003800000 */
.L_x_215:
        /* <DEDUP_REMOVED lines=12> */
.L_x_218:
[----:B------:R-:W-:Y:S05]  /*a020*/  BSYNC B1 ;  /* 0x0000000000017941 */ /* 0x000fea0003800000 */
.L_x_217:
        /* <DEDUP_REMOVED lines=12> */
.L_x_220:
[----:B------:R-:W-:Y:S05]  /*a0f0*/  BSYNC B1 ;  /* 0x0000000000017941 */ /* 0x000fea0003800000 */
.L_x_219:
        /* <DEDUP_REMOVED lines=12> */
.L_x_222:
[----:B------:R-:W-:Y:S05]  /*a1c0*/  BSYNC B1 ;  /* 0x0000000000017941 */ /* 0x000fea0003800000 */
.L_x_221:
        /* <DEDUP_REMOVED lines=12> */
.L_x_224:
[----:B------:R-:W-:Y:S05]  /*a290*/  BSYNC B1 ;  /* 0x0000000000017941 */ /* 0x000fea0003800000 */
.L_x_223:
        /* <DEDUP_REMOVED lines=12> */
.L_x_226:
[----:B------:R-:W-:Y:S05]  /*a360*/  BSYNC B1 ;  /* 0x0000000000017941 */ /* 0x000fea0003800000 */
.L_x_225:
        /* <DEDUP_REMOVED lines=12> */
.L_x_228:
[----:B------:R-:W-:Y:S05]  /*a430*/  BSYNC B1 ;  /* 0x0000000000017941 */ /* 0x000fea0003800000 */
.L_x_227:
        /* <DEDUP_REMOVED lines=12> */
.L_x_230:
[----:B------:R-:W-:Y:S05]  /*a500*/  BSYNC B1 ;  /* 0x0000000000017941 */ /* 0x000fea0003800000 */
.L_x_229:
        /* <DEDUP_REMOVED lines=12> */
.L_x_232:
[----:B------:R-:W-:Y:S05]  /*a5d0*/  BSYNC B1 ;  /* 0x0000000000017941 */ /* 0x000fea0003800000 */
.L_x_231:
[----:B-----5:R-:W-:Y:S01]  /*a5e0*/  LOP3.LUT R2, R2, 0xff, RZ, 0xc0, !PT ;  /* 0x000000ff02027812 */ /* 0x020fe200078ec0ff */
[----:B------:R-:W-:Y:S01]  /*a5f0*/  BSSY B1, `(.L_x_233) ;  /* 0x000000b000017945 */ /* 0x000fe20003800000 */
[----:B------:R-:W-:Y:S02]  /*a600*/  ISETP.LT.OR P5, PT, R35, 0xc1, !P2 ;  /* 0x000000c12300780c */ /* 0x000fe400057a1670 */
[----:B------:R-:W-:-:S05]  /*a610*/  F2FP.F16.E4M3.UNPACK_B R2, R2 ;  /* 0x00000002ff02723e */ /* 0x000fca00020006ff */
[----:B------:R-:W-:-:S05]  /*a620*/  HADD2.F32 R2, -RZ, R2.H0_H0 ;  /* 0x20000002ff027230 */ /* 0x000fca0000004100 */
[----:B0-----:R-:W-:-:S04]  /*a630*/  FMUL R3, R2, UR21 ;  /* 0x0000001502037c20 */ /* 0x001fc80008400000 */
[----:B------:R-:W-:Y:S01]  /*a640*/  FFMA R3, R0, UR20, R3 ;  /* 0x0000001400037c23 */ /* 0x000fe20008000003 */
[----:B------:R-:W-:-:S04]  /*a650*/  PRMT R0, RZ, 0x7610, R0 ;  /* 0x00007610ff007816 */ /* 0x000fc80000000000 */
[----:B------:R-:W-:-:S05]  /*a660*/  F2FP.SATFINITE.E4M3.F32.PACK_AB_MERGE_C R3, RZ, R3, RZ ;  /* 0x00000003ff03723e */ /* 0x000fca00048070ff */
[----:B------:R0:W-:Y:S01]  /*a670*/  @!P4 STG.E.U8 desc[UR18][R24.64+0xc1], R3 ;  /* 0x0000c1031800c986 */ /* 0x0001e2000c101112 */
[----:B------:R-:W-:Y:S05]  /*a680*/  @P5 BRA `(.L_x_234) ;  /* 0x0000000000045947 */ /* 0x000fea0003800000 */
[----:B------:R0:W5:Y:S02]  /*a690*/  LDG.E.U8 R0, desc[UR18][R30.64+0xc0] ;  /* 0x0000c0121e007981 */ /* 0x000164000c1e1100 */
.L_x_234:
[----:B------:R-:W-:Y:S05]  /*a6a0*/  BSYNC B1 ;  /* 0x0000000000017941 */ /* 0x000fea0003800000 */
.L_x_233:
[----:B------:R-:W2:Y:S01]  /*a6b0*/  LDL.LU R2, [R1] ;  /* 0x0000000001027983 */ /* 0x000ea20000300800 */
[----:B-----5:R-:W-:Y:S01]  /*a6c0*/  LOP3.LUT R0, R0, 0xff, RZ, 0xc0, !PT ;  /* 0x000000ff00007812 */ /* 0x020fe200078ec0ff */
[----:B------:R-:W-:Y:S01]  /*a6d0*/  BSSY B1, `(.L_x_235) ;  /* 0x000000b000017945 */ /* 0x000fe20003800000 */
[----:B------:R-:W-:Y:S02]  /*a6e0*/  ISETP.LT.OR P4, PT, R35, 0xc2, !P2 ;  /* 0x000000c22300780c */ /* 0x000fe40005781670 */
[----:B------:R-:W-:-:S05]  /*a6f0*/  F2FP.F16.E4M3.UNPACK_B R0, R0 ;  /* 0x00000000ff00723e */ /* 0x000fca00020006ff */
[----:B------:R-:W-:-:S05]  /*a700*/  HADD2.F32 R0, -RZ, R0.H0_H0 ;  /* 0x20000000ff007230 */ /* 0x000fca0000004100 */
[----:B------:R-:W-:-:S04]  /*a710*/  FMUL R0, R0, UR21 ;  /* 0x0000001500007c20 */ /* 0x000fc80008400000 */
[----:B--2---:R-:W-:-:S05]  /*a720*/  FFMA R0, R2, UR20, R0 ;  /* 0x0000001402007c23 */ /* 0x004fca0008000000 */
[----:B0-----:R-:W-:Y:S02]  /*a730*/  F2FP.SATFINITE.E4M3.F32.PACK_AB_MERGE_C R3, RZ, R0, RZ ;  /* 0x00000000ff03723e */ /* 0x001fe400048070ff */
[----:B------:R-:W-:-:S03]  /*a740*/  PRMT R0, RZ, 0x7610, R0 ;  /* 0x00007610ff007816 */ /* 0x000fc60000000000 */
[----:B------:R0:W-:Y:S01]  /*a750*/  @!P5 STG.E.U8 desc[UR18][R26.64+0xc0], R3 ;  /* 0x0000c0031a00d986 */ /* 0x0001e2000c101112 */
[----:B------:R-:W-:Y:S05]  /*a760*/  @P4 BRA `(.L_x_236) ;  /* 0x0000000000044947 */ /* 0x000fea0003800000 */
[----:B------:R2:W5:Y:S02]  /*a770*/  LDG.E.U8 R0, desc[UR18][R30.64+0xc1] ;  /* 0x0000c1121e007981 */ /* 0x000564000c1e1100 */
.L_x_236:
[----:B------:R-:W-:Y:S05]  /*a780*/  BSYNC B1 ;  /* 0x0000000000017941 */ /* 0x000fea0003800000 */
.L_x_235:
[----:B------:R-:W3:Y:S01]  /*a790*/  LDL.LU R2, [R1+0x4] ;  /* 0x0000040001027983 */ /* 0x000ee20000300800 */
[----:B-----5:R-:W-:Y:S01]  /*a7a0*/  LOP3.LUT R0, R0, 0xff, RZ, 0xc0, !PT ;  /* 0x000000ff00007812 */ /* 0x020fe200078ec0ff */
[----:B------:R-:W-:Y:S01]  /*a7b0*/  BSSY B1, `(.L_x_237) ;  /* 0x000000b000017945 */ /* 0x000fe20003800000 */
[----:B------:R-:W-:Y:S02]  /*a7c0*/  ISETP.LT.OR P5, PT, R35, 0xc9, !P1 ;  /* 0x000000c92300780c */ /* 0x000fe40004fa1670 */
[----:B------:R-:W-:-:S05]  /*a7d0*/  F2FP.F16.E4M3.UNPACK_B R0, R0 ;  /* 0x00000000ff00723e */ /* 0x000fca00020006ff */
[----:B------:R-:W-:-:S05]  /*a7e0*/  HADD2.F32 R0, -RZ, R0.H0_H0 ;  /* 0x20000000ff007230 */ /* 0x000fca0000004100 */
[----:B------:R-:W-:-:S04]  /*a7f0*/  FMUL R0, R0, UR21 ;  /* 0x0000001500007c20 */ /* 0x000fc80008400000 */
[----:B---3--:R-:W-:-:S05]  /*a800*/  FFMA R0, R2, UR20, R0 ;  /* 0x0000001402007c23 */ /* 0x008fca0008000000 */
[----:B0-----:R-:W-:Y:S02]  /*a810*/  F2FP.SATFINITE.E4M3.F32.PACK_AB_MERGE_C R3, RZ, R0, RZ ;  /* 0x00000000ff03723e */ /* 0x001fe400048070ff */
[----:B------:R-:W-:-:S03]  /*a820*/  PRMT R0, RZ, 0x7610, R0 ;  /* 0x00007610ff007816 */ /* 0x000fc60000000000 */
[----:B------:R0:W-:Y:S01]  /*a830*/  @!P4 STG.E.U8 desc[UR18][R26.64+0xc1], R3 ;  /* 0x0000c1031a00c986 */ /* 0x0001e2000c101112 */
[----:B------:R-:W-:Y:S05]  /*a840*/  @P5 BRA `(.L_x_238) ;  /* 0x0000000000045947 */ /* 0x000fea0003800000 */
[----:B------:R3:W5:Y:S02]  /*a850*/  LDG.E.U8 R0, desc[UR18][R28.64+0xc8] ;  /* 0x0000c8121c007981 */ /* 0x000764000c1e1100 */
.L_x_238:
[----:B------:R-:W-:Y:S05]  /*a860*/  BSYNC B1 ;  /* 0x0000000000017941 */ /* 0x000fea0003800000 */
.L_x_237:
[----:B------:R-:W2:Y:S01]  /*a870*/  LDL.LU R2, [R1+0x8] ;  /* 0x0000080001027983 */ /* 0x000ea20000300800 */
        /* <DEDUP_REMOVED lines=12> */
.L_x_240:
[----:B------:R-:W-:Y:S05]  /*a940*/  BSYNC B1 ;  /* 0x0000000000017941 */ /* 0x000fea0003800000 */
.L_x_239:
        /* <DEDUP_REMOVED lines=13> */
.L_x_242:
[----:B------:R-:W-:Y:S05]  /*aa20*/  BSYNC B1 ;  /* 0x0000000000017941 */ /* 0x000fea0003800000 */
.L_x_241:
        /* <DEDUP_REMOVED lines=13> */
.L_x_244:
[----:B------:R-:W-:Y:S05]  /*ab00*/  BSYNC B1 ;  /* 0x0000000000017941 */ /* 0x000fea0003800000 */
.L_x_243:
        /* <DEDUP_REMOVED lines=13> */
.L_x_246:
[----:B------:R-:W-:Y:S05]  /*abe0*/  BSYNC B1 ;  /* 0x0000000000017941 */ /* 0x000fea0003800000 */
.L_x_245:
        /* <DEDUP_REMOVED lines=13> */
.L_x_248:
[----:B------:R-:W-:Y:S05]  /*acc0*/  BSYNC B1 ;  /* 0x0000000000017941 */ /* 0x000fea0003800000 */
.L_x_247:
        /* <DEDUP_REMOVED lines=13> */
.L_x_250:
[----:B------:R-:W-:Y:S05]  /*ada0*/  BSYNC B1 ;  /* 0x0000000000017941 */ /* 0x000fea0003800000 */
.L_x_249:
        /* <DEDUP_REMOVED lines=13> */
.L_x_252:
[----:B------:R-:W-:Y:S05]  /*ae80*/  BSYNC B1 ;  /* 0x0000000000017941 */ /* 0x000fea0003800000 */
.L_x_251:
        /* <DEDUP_REMOVED lines=13> */
.L_x_254:
[----:B------:R-:W-:Y:S05]  /*af60*/  BSYNC B1 ;  /* 0x0000000000017941 */ /* 0x000fea0003800000 */
.L_x_253:
        /* <DEDUP_REMOVED lines=13> */
.L_x_256:
[----:B------:R-:W-:Y:S05]  /*b040*/  BSYNC B1 ;  /* 0x0000000000017941 */ /* 0x000fea0003800000 */
.L_x_255:
        /* <DEDUP_REMOVED lines=13> */
.L_x_258:
[----:B------:R-:W-:Y:S05]  /*b120*/  BSYNC B1 ;  /* 0x0000000000017941 */ /* 0x000fea0003800000 */
.L_x_257:
        /* <DEDUP_REMOVED lines=13> */
.L_x_260:
[----:B------:R-:W-:Y:S05]  /*b200*/  BSYNC B1 ;  /* 0x0000000000017941 */ /* 0x000fea0003800000 */
.L_x_259:
        /* <DEDUP_REMOVED lines=13> */
.L_x_262:
[----:B------:R-:W-:Y:S05]  /*b2e0*/  BSYNC B1 ;  /* 0x0000000000017941 */ /* 0x000fea0003800000 */
.L_x_261:
        /* <DEDUP_REMOVED lines=13> */
.L_x_264:
[----:B------:R-:W-:Y:S05]  /*b3c0*/  BSYNC B1 ;  /* 0x0000000000017941 */ /* 0x000fea0003800000 */
.L_x_263:
        /* <DEDUP_REMOVED lines=13> */
.L_x_266:
[----:B------:R-:W-:Y:S05]  /*b4a0*/  BSYNC B1 ;  /* 0x0000000000017941 */ /* 0x000fea0003800000 */
.L_x_265:
        /* <DEDUP_REMOVED lines=13> */
.L_x_268:
[----:B------:R-:W-:Y:S05]  /*b580*/  BSYNC B1 ;  /* 0x0000000000017941 */ /* 0x000fea0003800000 */
.L_x_267:
        /* <DEDUP_REMOVED lines=13> */
.L_x_270:
[----:B------:R-:W-:Y:S05]  /*b660*/  BSYNC B1 ;  /* 0x0000000000017941 */ /* 0x000fea0003800000 */
.L_x_269:
        /* <DEDUP_REMOVED lines=13> */
.L_x_272:
[----:B------:R-:W-:Y:S05]  /*b740*/  BSYNC B1 ;  /* 0x0000000000017941 */ /* 0x000fea0003800000 */
.L_x_271:
        /* <DEDUP_REMOVED lines=13> */
.L_x_274:
[----:B------:R-:W-:Y:S05]  /*b820*/  BSYNC B1 ;  /* 0x0000000000017941 */ /* 0x000fea0003800000 */
.L_x_273:
        /* <DEDUP_REMOVED lines=13> */
.L_x_276:
[----:B------:R-:W-:Y:S05]  /*b900*/  BSYNC B1 ;  /* 0x0000000000017941 */ /* 0x000fea0003800000 */
.L_x_275:
        /* <DEDUP_REMOVED lines=13> */
.L_x_278:
[----:B------:R-:W-:Y:S05]  /*b9e0*/  BSYNC B1 ;  /* 0x0000000000017941 */ /* 0x000fea0003800000 */
.L_x_277:
        /* <DEDUP_REMOVED lines=13> */
.L_x_280:
[----:B------:R-:W-:Y:S05]  /*bac0*/  BSYNC B1 ;  /* 0x0000000000017941 */ /* 0x000fea0003800000 */
.L_x_279:
        /* <DEDUP_REMOVED lines=13> */
.L_x_282:
[----:B------:R-:W-:Y:S05]  /*bba0*/  BSYNC B1 ;  /* 0x0000000000017941 */ /* 0x000fea0003800000 */
.L_x_281:
        /* <DEDUP_REMOVED lines=13> */
.L_x_284:
[----:B------:R-:W-:Y:S05]  /*bc80*/  BSYNC B1 ;  /* 0x0000000000017941 */ /* 0x000fea0003800000 */
.L_x_283:
        /* <DEDUP_REMOVED lines=13> */
.L_x_286:
[----:B------:R-:W-:Y:S05]  /*bd60*/  BSYNC B1 ;  /* 0x0000000000017941 */ /* 0x000fea0003800000 */
.L_x_285:
        /* <DEDUP_REMOVED lines=13> */
.L_x_288:
[----:B------:R-:W-:Y:S05]  /*be40*/  BSYNC B1 ;  /* 0x0000000000017941 */ /* 0x000fea0003800000 */
.L_x_287:
        /* <DEDUP_REMOVED lines=13> */
.L_x_290:
[----:B------:R-:W-:Y:S05]  /*bf20*/  BSYNC B1 ;  /* 0x0000000000017941 */ /* 0x000fea0003800000 */
.L_x_289:
        /* <DEDUP_REMOVED lines=13> */
.L_x_292:
[----:B------:R-:W-:Y:S05]  /*c000*/  BSYNC B1 ;  /* 0x0000000000017941 */ /* 0x000fea0003800000 */
.L_x_291:
[----:B------:R-:W-:Y:S05]  /*c010*/  @P2 BRA `(.L_x_293) ;  /* 0x0000002000a42947 */ /* 0x000fea0003800000 */
[----:B------:R-:W2:Y:S01]  /*c020*/  LDL.LU R2, [R1+0x74] ;  /* 0x0000740001027983 */ /* 0x000ea20000300800 */
[----:B-----5:R-:W-:-:S04]  /*c030*/  LOP3.LUT R0, R0, 0xff, RZ, 0xc0, !PT ;  /* 0x000000ff00007812 */ /* 0x020fc800078ec0ff */
[----:B------:R-:W-:-:S05]  /*c040*/  F2FP.F16.E4M3.UNPACK_B R0, R0 ;  /* 0x00000000ff00723e */ /* 0x000fca00020006ff */
[----:B------:R-:W-:-:S05]  /*c050*/  HADD2.F32 R0, -RZ, R0.H0_H0 ;  /* 0x20000000ff007230 */ /* 0x000fca0000004100 */
[----:B------:R-:W-:-:S04]  /*c060*/  FMUL R0, R0, UR21 ;  /* 0x0000001500007c20 */ /* 0x000fc80008400000 */
[----:B--2---:R-:W-:-:S05]  /*c070*/  FFMA R0, R2, UR20, R0 ;  /* 0x0000001402007c23 */ /* 0x004fca0008000000 */
[----:B0-----:R-:W-:-:S05]  /*c080*/  F2FP.SATFINITE.E4M3.F32.PACK_AB_MERGE_C R3, RZ, R0, RZ ;  /* 0x00000000ff03723e */ /* 0x001fca00048070ff */
[----:B------:R0:W-:Y:S01]  /*c090*/  STG.E.U8 desc[UR18][R26.64+0xf9], R3 ;  /* 0x0000f9031a007986 */ /* 0x0001e2000c101112 */
[----:B------:R-:W-:Y:S05]  /*c0a0*/  BRA `(.L_x_293) ;  /* 0x0000002000807947 */ /* 0x000fea0003800000 */
.L_x_36:
[C---:B------:R-:W-:Y:S01]  /*c0b0*/  ISETP.GE.AND P2, PT, R38.reuse, 0x1, PT ;  /* 0x000000012600780c */ /* 0x040fe20003f46270 */
[----:B------:R-:W2:Y:S01]  /*c0c0*/  LDL.LU R227, [R1+0x14] ;  /* 0x0000140001e37983 */ /* 0x000ea20000300800 */
[----:B------:R-:W-:Y:S01]  /*c0d0*/  ISETP.GE.AND P1, PT, R38, 0x9, PT ;  /* 0x000000092600780c */ /* 0x000fe20003f26270 */
[----:B------:R-:W-:Y:S01]  /*c0e0*/  FMUL R226, R226, UR20 ;  /* 0x00000014e2e27c20 */ /* 0x000fe20008400000 */
[----:B------:R-:W-:Y:S01]  /*c0f0*/  ISETP.LT.OR P4, PT, R35, 0x1, !P2 ;  /* 0x000000012300780c */ /* 0x000fe20005781670 */
[----:B------:R-:W-:Y:S01]  /*c100*/  FMUL R225, R225, UR20 ;  /* 0x00000014e1e17c20 */ /* 0x000fe20008400000 */
[C---:B------:R-:W-:Y:S01]  /*c110*/  ISETP.LT.OR P5, PT, R35.reuse, 0x2, !P2 ;  /* 0x000000022300780c */ /* 0x040fe200057a1670 */
[----:B------:R-:W-:Y:S01]  /*c120*/  FMUL R224, R224, UR20 ;  /* 0x00000014e0e07c20 */ /* 0x000fe20008400000 */
[----:B------:R-:W-:Y:S02]  /*c130*/  ISETP.LT.OR P6, PT, R35, 0x1, !P1 ;  /* 0x000000012300780c */ /* 0x000fe40004fc1670 */
[----:B------:R-:W-:-:S02]  /*c140*/  F2FP.SATFINITE.E4M3.F32.PACK_AB_MERGE_C R29, RZ, R226, RZ ;  /* 0x000000e2ff1d723e */ /* 0x000fc400048070ff */
[----:B------:R-:W-:Y:S01]  /*c150*/  F2FP.SATFINITE.E4M3.F32.PACK_AB_MERGE_C R225, RZ, R225, RZ ;  /* 0x000000e1ffe1723e */ /* 0x000fe200048070ff */
[----:B------:R-:W-:Y:S01]  /*c160*/  FMUL R223, R223, UR20 ;  /* 0x00000014dfdf7c20 */ /* 0x000fe20008400000 */
[----:B------:R-:W-:Y:S01]  /*c170*/  F2FP.SATFINITE.E4M3.F32.PACK_AB_MERGE_C R31, RZ, R224, RZ ;  /* 0x000000e0ff1f723e */ /* 0x000fe200048070ff */
[----:B------:R-:W-:Y:S01]  /*c180*/  FMUL R222, R222, UR20 ;  /* 0x00000014dede7c20 */ /* 0x000fe20008400000 */
[----:B------:R-:W-:Y:S01]  /*c190*/  FMUL R221, R221, UR20 ;  /* 0x00000014dddd7c20 */ /* 0x000fe20008400000 */
[----:B------:R0:W-:Y:S01]  /*c1a0*/  @!P4 STG.E.U8 desc[UR18][R24.64], R29 ;  /* 0x0000001d1800c986 */ /* 0x0001e2000c101112 */
[----:B------:R-:W-:-:S03]  /*c1b0*/  ISETP.LT.OR P4, PT, R35, 0x2, !P1 ;  /* 0x000000022300780c */ /* 0x000fc60004f81670 */
[----:B------:R-:W-:Y:S01]  /*c1c0*/  @!P5 STG.E.U8 desc[UR18][R24.64+0x1], R225 ;  /* 0x000001e11800d986 */ /* 0x000fe2000c101112 */
[----:B------:R-:W-:-:S03]  /*c1d0*/  ISETP.LT.OR P5, PT, R35, 0x9, !P2 ;  /* 0x000000092300780c */ /* 0x000fc600057a1670 */
[----:B------:R1:W-:Y:S01]  /*c1e0*/  @!P6 STG.E.U8 desc[UR18][R26.64], R31 ;  /* 0x0000001f1a00e986 */ /* 0x0003e2000c101112 */
[----:B------:R-:W-:Y:S02]  /*c1f0*/  ISETP.LT.OR P6, PT, R35, 0xa, !P2 ;  /* 0x0000000a2300780c */ /* 0x000fe400057c1670 */
[----:B------:R-:W-:Y:S01]  /*c200*/  F2FP.SATFINITE.E4M3.F32.PACK_AB_MERGE_C R223, RZ, R223, RZ ;  /* 0x000000dfffdf723e */ /* 0x000fe200048070ff */
[----:B------:R-:W-:Y:S01]  /*c210*/  FMUL R219, R219, UR20 ;  /* 0x00000014dbdb7c20 */ /* 0x000fe20008400000 */
[----:B------:R-:W-:Y:S01]  /*c220*/  F2FP.SATFINITE.E4M3.F32.PACK_AB_MERGE_C R33, RZ, R222, RZ ;  /* 0x000000deff21723e */ /* 0x000fe200048070ff */
[----:B------:R-:W-:Y:S01]  /*c230*/  FMUL R220, R220, UR20 ;  /* 0x00000014dcdc7c20 */ /* 0x000fe20008400000 */
[----:B------:R-:W-:Y:S01]  /*c240*/  F2FP.SATFINITE.E4M3.F32.PACK_AB_MERGE_C R221, RZ, R221, RZ ;  /* 0x000000ddffdd723e */ /* 0x000fe200048070ff */
[----:B------:R-:W-:Y:S01]  /*c250*/  @!P4 STG.E.U8 desc[UR18][R26.64+0x1], R223 ;  /* 0x000001df1a00c986 */ /* 0x000fe2000c101112 */
[----:B------:R-:W-:-:S03]  /*c260*/  ISETP.LT.OR P4, PT, R35, 0x9, !P1 ;  /* 0x000000092300780c */ /* 0x000fc60004f81670 */
[----:B------:R3:W-:Y:S01]  /*c270*/  @!P5 STG.E.U8 desc[UR18][R24.64+0x8], R33 ;  /* 0x000008211800d986 */ /* 0x0007e2000c101112 */
[----:B------:R-:W-:-:S03]  /*c280*/  ISETP.LT.OR P5, PT, R35, 0xa, !P1 ;  /* 0x0000000a2300780c */ /* 0x000fc60004fa1670 */
[----:B------:R-:W-:Y:S01]  /*c290*/  @!P6 STG.E.U8 desc[UR18][R24.64+0x9], R221 ;  /* 0x000009dd1800e986 */ /* 0x000fe2000c101112 */
[----:B------:R-:W-:Y:S01]  /*c2a0*/  ISETP.LT.OR P6, PT, R35, 0x11, !P2 ;  /* 0x000000112300780c */ /* 0x000fe200057c1670 */
[----:B------:R-:W-:Y:S01]  /*c2b0*/  FMUL R218, R218, UR20 ;  /* 0x00000014dada7c20 */ /* 0x000fe20008400000 */
[----:B------:R-:W-:Y:S01]  /*c2c0*/  F2FP.SATFINITE.E4M3.F32.PACK_AB_MERGE_C R219, RZ, R219, RZ ;  /* 0x000000dbffdb723e */ /* 0x000fe200048070ff */
[----:B------:R-:W-:Y:S01]  /*c2d0*/  FMUL R217, R217, UR20 ;  /* 0x00000014d9d97c20 */ /* 0x000fe20008400000 */
[----:B0-----:R-:W-:Y:S01]  /*c2e0*/  F2FP.SATFINITE.E4M3.F32.PACK_AB_MERGE_C R29, RZ, R220, RZ ;  /* 0x000000dcff1d723e */ /* 0x001fe200048070ff */
[----:B------:R-:W-:Y:S01]  /*c2f0*/  FMUL R216, R216, UR20 ;  /* 0x00000014d8d87c20 */ /* 0x000fe20008400000 */
[----:B-1----:R-:W-:Y:S01]  /*c300*/  F2FP.SATFINITE.E4M3.F32.PACK_AB_MERGE_C R31, RZ, R218, RZ ;  /* 0x000000daff1f723e */ /* 0x002fe200048070ff */
[----:B------:R-:W-:Y:S01]  /*c310*/  FMUL R215, R215, UR20 ;  /* 0x00000014d7d77c20 */ /* 0x000fe20008400000 */
[----:B------:R-:W-:Y:S01]  /*c320*/  FMUL R213, R213, UR20 ;  /* 0x00000014d5d57c20 */ /* 0x000fe20008400000 */
[----:B------:R-:W-:Y:S01]  /*c330*/  @!P5 STG.E.U8 desc[UR18][R26.64+0x9], R219 ;  /* 0x000009db1a00d986 */ /* 0x000fe2000c101112 */
[----:B------:R-:W-:-:S03]  /*c340*/  ISETP.LT.OR P5, PT, R35, 0x12, !P2 ;  /* 0x000000122300780c */ /* 0x000fc600057a1670 */
[----:B------:R0:W-:Y:S01]  /*c350*/  @!P4 STG.E.U8 desc[UR18][R26.64+0x8], R29 ;  /* 0x0000081d1a00c986 */ /* 0x0001e2000c101112 */
[----:B------:R-:W-:-:S03]  /*c360*/  ISETP.LT.OR P4, PT, R35, 0x11, !P1 ;  /* 0x000000112300780c */ /* 0x000fc60004f81670 */
[----:B------:R1:W-:Y:S01]  /*c370*/  @!P6 STG.E.U8 desc[UR18][R24.64+0x10], R31 ;  /* 0x0000101f1800e986 */ /* 0x0003e2000c101112 */
[C---:B------:R-:W-:Y:S02]  /*c380*/  ISETP.LT.OR P6, PT, R35.reuse, 0x12, !P1 ;  /* 0x000000122300780c */ /* 0x040fe40004fc1670 */
[----:B------:R-:W-:Y:S01]  /*c390*/  F2FP.SATFINITE.E4M3.F32.PACK_AB_MERGE_C R217, RZ, R217, RZ ;  /* 0x000000d9ffd9723e */ /* 0x000fe200048070ff */
[----:B------:R-:W-:Y:S01]  /*c3a0*/  FMUL R214, R214, UR20 ;  /* 0x00000014d6d67c20 */ /* 0x000fe20008400000 */
[----:B---3--:R-:W-:Y:S01]  /*c3b0*/  F2FP.SATFINITE.E4M3.F32.PACK_AB_MERGE_C R33, RZ, R216, RZ ;  /* 0x000000d8ff21723e */ /* 0x008fe200048070ff */
[----:B------:R-:W-:Y:S01]  /*c3c0*/  FMUL R212, R212, UR20 ;  /* 0x00000014d4d47c20 */ /* 0x000fe20008400000 */
[----:B------:R-:W-:Y:S01]  /*c3d0*/  F2FP.SATFINITE.E4M3.F32.PACK_AB_MERGE_C R215, RZ, R215, RZ ;  /* 0x000000d7ffd7723e */ /* 0x000fe200048070ff */
[----:B------:R-:W-:Y:S01]  /*c3e0*/  @!P5 STG.E.U8 desc[UR18][R24.64+0x11], R217 ;  /* 0x000011d91800d986 */ /* 0x000fe2000c101112 */
[----:B------:R-:W-:-:S03]  /*c3f0*/  ISETP.LT.OR P5, PT, R35, 0x1a, !P2 ;  /* 0x0000001a2300780c */ /* 0x000fc600057a1670 */
[----:B------:R3:W-:Y:S01]  /*c400*/  @!P4 STG.E.U8 desc[UR18][R26.64+0x10], R33 ;  /* 0x000010211a00c986 */ /* 0x0007e2000c101112 */
[----:B------:R-:W-:-:S03]  /*c410*/  ISETP.LT.OR P4, PT, R35, 0x19, !P2 ;  /* 0x000000192300780c */ /* 0x000fc60005781670 */
[----:B------:R-:W-:Y:S01]  /*c420*/  @!P6 STG.E.U8 desc[UR18][R26.64+0x11], R215 ;  /* 0x000011d71a00e986 */ /* 0x000fe2000c101112 */
[----:B------:R-:W-:Y:S02]  /*c430*/  ISETP.LT.OR P6, PT, R35, 0x19, !P1 ;  /* 0x000000192300780c */ /* 0x000fe40004fc1670 */
[----:B------:R-:W-:Y:S01]  /*c440*/  F2FP.SATFINITE.E4M3.F32.PACK_AB_MERGE_C R213, RZ, R213, RZ ;  /* 0x000000d5ffd5723e */ /* 0x000fe200048070ff */
[----:B------:R-:W-:Y:S01]  /*c450*/  FMUL R211, R211, UR20 ;  /* 0x00000014d3d37c20 */ /* 0x000fe20008400000 */
[----:B0-----:R-:W-:Y:S01]  /*c460*/  F2FP.SATFINITE.E4M3.F32.PACK_AB_MERGE_C R29, RZ, R214, RZ ;  /* 0x000000d6ff1d723e */ /* 0x001fe200048070ff */
[----:B------:R-:W-:Y:S01]  /*c470*/  FMUL R210, R210, UR20 ;  /* 0x00000014d2d27c20 */ /* 0x000fe20008400000 */
[----:B-1----:R-:W-:Y:S01]  /*c480*/  F2FP.SATFINITE.E4M3.F32.PACK_AB_MERGE_C R31, RZ, R212, RZ ;  /* 0x000000d4ff1f723e */ /* 0x002fe200048070ff */
[----:B------:R-:W-:Y:S01]  /*c490*/  @!P5 STG.E.U8 desc[UR18][R24.64+0x19], R213 ;  /* 0x000019d51800d986 */ /* 0x000fe2000c101112 */
[----:B------:R-:W-:-:S03]  /*c4a0*/  ISETP.LT.OR P5, PT, R35, 0x1a, !P1 ;  /* 0x0000001a2300780c */ /* 0x000fc60004fa1670 */
[----:B------:R0:W-:Y:S01]  /*c4b0*/  @!P4 STG.E.U8 desc[UR18][R24.64+0x18], R29 ;  /* 0x0000181d1800c986 */ /* 0x0001e2000c101112 */
[----:B------:R-:W-:-:S03]  /*c4c0*/  ISETP.LT.OR P4, PT, R35, 0x21, !P2 ;  /* 0x000000212300780c */ /* 0x000fc60005781670 */
[----:B------:R1:W-:Y:S01]  /*c4d0*/  @!P6 STG.E.U8 desc[UR18][R26.64+0x18], R31 ;  /* 0x0000181f1a00e986 */ /* 0x0003e2000c101112 */
[----:B------:R-:W-:Y:S01]  /*c4e0*/  ISETP.LT.OR P6, PT, R35, 0x22, !P2 ;  /* 0x000000222300780c */ /* 0x000fe200057c1670 */
[----:B------:R-:W-:Y:S01]  /*c4f0*/  FMUL R209, R209, UR20 ;  /* 0x00000014d1d17c20 */ /* 0x000fe20008400000 */
        /* <DEDUP_REMOVED lines=49> */
[----:B------:R-:W4:Y:S01]  /*c810*/  LDL.LU R226, [R1+0x10] ;  /* 0x0000100001e27983 */ /* 0x000f220000300800 */
[----:B---3--:R-:W-:Y:S02]  /*c820*/  F2FP.SATFINITE.E4M3.F32.PACK_AB_MERGE_C R33, RZ, R198, RZ ;  /* 0x000000c6ff21723e */ /* 0x008fe400048070ff */
[----:B------:R-:W-:Y:S01]  /*c830*/  F2FP.SATFINITE.E4M3.F32.PACK_AB_MERGE_C R197, RZ, R197, RZ ;  /* 0x000000c5ffc5723e */ /* 0x000fe200048070ff */
[----:B------:R-:W-:Y:S01]  /*c840*/  @!P5 STG.E.U8 desc[UR18][R26.64+0x31], R199 ;  /* 0x000031c71a00d986 */ /* 0x000fe2000c101112 */
[----:B------:R-:W-:-:S03]  /*c850*/  ISETP.LT.OR P5, PT, R35, 0x3a, !P1 ;  /* 0x0000003a2300780c */ /* 0x000fc60004fa1670 */
[----:B------:R-:W3:Y:S01]  /*c860*/  LDL.LU R224, [R1+0xc] ;  /* 0x00000c0001e07983 */ /* 0x000ee20000300800 */
[----:B------:R-:W-:-:S03]  /*c870*/  FMUL R195, R195, UR20 ;  /* 0x00000014c3c37c20 */ /* 0x000fc60008400000 */
[----:B------:R1:W-:Y:S01]  /*c880*/  @!P4 STG.E.U8 desc[UR18][R24.64+0x38], R33 ;  /* 0x000038211800c986 */ /* 0x0003e2000c101112 */
[----:B------:R-:W-:-:S03]  /*c890*/  ISETP.LT.OR P4, PT, R35, 0x39, !P1 ;  /* 0x000000392300780c */ /* 0x000fc60004f81670 */
[----:B------:R-:W2:Y:S01]  /*c8a0*/  LDL.LU R225, [R1+0x8] ;  /* 0x0000080001e17983 */ /* 0x000ea20000300800 */
[----:B------:R-:W-:-:S03]  /*c8b0*/  FMUL R196, R196, UR20 ;  /* 0x00000014c4c47c20 */ /* 0x000fc60008400000 */
[----:B------:R-:W-:Y:S01]  /*c8c0*/  @!P6 STG.E.U8 desc[UR18][R24.64+0x39], R197 ;  /* 0x000039c51800e986 */ /* 0x000fe2000c101112 */
[----:B------:R-:W-:-:S03]  /*c8d0*/  ISETP.LT.OR P6, PT, R35, 0x41, !P2 ;  /* 0x000000412300780c */ /* 0x000fc600057c1670 */
[----:B------:R-:W4:Y:S01]  /*c8e0*/  LDL.LU R222, [R1] ;  /* 0x0000000001de7983 */ /* 0x000f220000300800 */
[----:B------:R-:W-:-:S03]  /*c8f0*/  FMUL R194, R194, UR20 ;  /* 0x00000014c2c27c20 */ /* 0x000fc60008400000 */
[----:B------:R-:W3:Y:S04]  /*c900*/  LDL.LU R223, [R1+0x18] ;  /* 0x0000180001df7983 */ /* 0x000ee80000300800 */
[----:B------:R-:W3:Y:S01]  /*c910*/  LDL.LU R221, [R1+0x4] ;  /* 0x0000040001dd7983 */ /* 0x000ee20000300800 */
[----:B------:R-:W-:Y:S01]  /*c920*/  F2FP.SATFINITE.E4M3.F32.PACK_AB_MERGE_C R195, RZ, R195, RZ ;  /* 0x000000c3ffc3723e */ /* 0x000fe200048070ff */
[----:B------:R-:W-:Y:S01]  /*c930*/  FMUL R193, R193, UR20 ;  /* 0x00000014c1c17c20 */ /* 0x000fe20008400000 */
[----:B0-----:R-:W-:Y:S01]  /*c940*/  F2FP.SATFINITE.E4M3.F32.PACK_AB_MERGE_C R29, RZ, R196, RZ ;  /* 0x000000c4ff1d723e */ /* 0x001fe200048070ff */
[----:B------:R-:W-:Y:S01]  /*c950*/  FMUL R192, R192, UR20 ;  /* 0x00000014c0c07c20 */ /* 0x000fe20008400000 */
[----:B-1----:R-:W-:Y:S01]  /*c960*/  F2FP.SATFINITE.E4M3.F32.PACK_AB_MERGE_C R31, RZ, R194, RZ ;  /* 0x000000c2ff1f723e */ /* 0x002fe200048070ff */
[----:B------:R-:W-:Y:S01]  /*c970*/  @!P5 STG.E.U8 desc[UR18][R26.64+0x39], R195 ;  /* 0x000039c31a00d986 */ /* 0x000fe2000c101112 */
[----:B------:R-:W-:Y:S01]  /*c980*/  ISETP.LT.OR P5, PT, R35, 0x42, !P2 ;  /* 0x000000422300780c */ /* 0x000fe200057a1670 */
[----:B------:R-:W-:Y:S01]  /*c990*/  FMUL R191, R191, UR20 ;  /* 0x00000014bfbf7c20 */ /* 0x000fe20008400000 */
[----:B------:R-:W-:Y:S01]  /*c9a0*/  F2FP.SATFINITE.E4M3.F32.PACK_AB_MERGE_C R193, RZ, R193, RZ ;  /* 0x000000c1ffc1723e */ /* 0x000fe200048070ff */
[----:B------:R0:W-:Y:S01]  /*c9b0*/  @!P4 STG.E.U8 desc[UR18][R26.64+0x38], R29 ;  /* 0x0000381d1a00c986 */ /* 0x0001e2000c101112 */
[----:B------:R-:W-:Y:S01]  /*c9c0*/  ISETP.LT.OR P4, PT, R35, 0x41, !P1 ;  /* 0x000000412300780c */ /* 0x000fe20004f81670 */
[----:B------:R-:W-:Y:S01]  /*c9d0*/  FMUL R189, R189, UR20 ;  /* 0x00000014bdbd7c20 */ /* 0x000fe20008400000 */
[----:B------:R-:W-:Y:S01]  /*c9e0*/  F2FP.SATFINITE.E4M3.F32.PACK_AB_MERGE_C R33, RZ, R192, RZ ;  /* 0x000000c0ff21723e */ /* 0x000fe200048070ff */
[----:B------:R1:W-:Y:S01]  /*c9f0*/  @!P6 STG.E.U8 desc[UR18][R24.64+0x40], R31 ;  /* 0x0000401f1800e986 */ /* 0x0003e2000c101112 */
[C---:B------:R-:W-:Y:S01]  /*ca00*/  ISETP.LT.OR P6, PT, R35.reuse, 0x42, !P1 ;  /* 0x000000422300780c */ /* 0x040fe20004fc1670 */
[----:B------:R-:W-:Y:S01]  /*ca10*/  FMUL R190, R190, UR20 ;  /* 0x00000014bebe7c20 */ /* 0x000fe20008400000 */
[----:B------:R-:W-:Y:S01]  /*ca20*/  F2FP.SATFINITE.E4M3.F32.PACK_AB_MERGE_C R191, RZ, R191, RZ ;  /* 0x000000bfffbf723e */ /* 0x000fe200048070ff */
[----:B------:R-:W-:Y:S01]  /*ca30*/  FMUL R188, R188, UR20 ;  /* 0x00000014bcbc7c20 */ /* 0x000fe20008400000 */
[----:B------:R-:W-:Y:S01]  /*ca40*/  F2FP.SATFINITE.E4M3.F32.PACK_AB_MERGE_C R189, RZ, R189, RZ ;  /* 0x000000bdffbd723e */ /* 0x000fe200048070ff */
[----:B------:R-:W-:Y:S01]  /*ca50*/  @!P5 STG.E.U8 desc[UR18][R24.64+0x41], R193 ;  /* 0x000041c11800d986 */ /* 0x000fe2000c101112 */
[----:B------:R-:W-:Y:S01]  /*ca60*/  ISETP.LT.OR P5, PT, R35, 0x4a, !P2 ;  /* 0x0000004a2300780c */ /* 0x000fe200057a1670 */
[----:B------:R-:W-:Y:S01]  /*ca70*/  FMUL R187, R187, UR20 ;  /* 0x00000014bbbb7c20 */ /* 0x000fe20008400000 */
[----:B0-----:R-:W-:Y:S01]  /*ca80*/  F2FP.SATFINITE.E4M3.F32.PACK_AB_MERGE_C R29, RZ, R190, RZ ;  /* 0x000000beff1d723e */ /* 0x001fe200048070ff */
[----:B------:R0:W-:Y:S01]  /*ca90*/  @!P4 STG.E.U8 desc[UR18][R26.64+0x40], R33 ;  /* 0x000040211a00c986 */ /* 0x0001e2000c101112 */
[C---:B------:R-:W-:Y:S01]  /*caa0*/  ISETP.LT.OR P4, PT, R35.reuse, 0x49, !P2 ;  /* 0x000000492300780c */ /* 0x040fe20005781670 */
[----:B------:R-:W-:Y:S01]  /*cab0*/  FMUL R186, R186, UR20 ;  /* 0x00000014baba7c20 */ /* 0x000fe20008400000 */
[----:B-1----:R-:W-:Y:S01]  /*cac0*/  F2FP.SATFINITE.E4M3.F32.PACK_AB_MERGE_C R31, RZ, R188, RZ ;  /* 0x000000bcff1f723e */ /* 0x002fe200048070ff */
[----:B------:R-:W-:Y:S01]  /*cad0*/  @!P6 STG.E.U8 desc[UR18][R26.64+0x41], R191 ;  /* 0x000041bf1a00e986 */ /* 0x000fe2000c101112 */
[----:B------:R-:W-:Y:S01]  /*cae0*/  ISETP.LT.OR P6, PT, R35, 0x49, !P1 ;  /* 0x000000492300780c */ /* 0x000fe20004fc1670 */
[----:B------:R-:W-:Y:S01]  /*caf0*/  FMUL R185, R185, UR20 ;  /* 0x00000014b9b97c20 */ /* 0x000fe20008400000 */
[----:B------:R-:W-:Y:S01]  /*cb00*/  F2FP.SATFINITE.E4M3.F32.PACK_AB_MERGE_C R187, RZ, R187, RZ ;  /* 0x000000bbffbb723e */ /* 0x000fe200048070ff */
[----:B------:R-:W-:Y:S01]  /*cb10*/  FMUL R183, R183, UR20 ;  /* 0x00000014b7b77c20 */ /* 0x000fe20008400000 */
[----:B------:R-:W-:Y:S01]  /*cb20*/  FMUL R184, R184, UR20 ;  /* 0x00000014b8b87c20 */ /* 0x000fe20008400000 */
[----:B------:R-:W-:Y:S01]  /*cb30*/  @!P5 STG.E.U8 desc[UR18][R24.64+0x49], R189 ;  /* 0x000049bd1800d986 */ /* 0x000fe2000c101112 */
[C---:B------:R-:W-:Y:S01]  /*cb40*/  ISETP.LT.OR P5, PT, R35.reuse, 0x4a, !P1 ;  /* 0x0000004a2300780c */ /* 0x040fe20004fa1670 */
[----:B------:R-:W-:Y:S01]  /*cb50*/  FMUL R182, R182, UR20 ;  /* 0x00000014b6b67c20 */ /* 0x000fe20008400000 */
[----:B0-----:R-:W-:Y:S01]  /*cb60*/  F2FP.SATFINITE.E4M3.F32.PACK_AB_MERGE_C R33, RZ, R186, RZ ;  /* 0x000000baff21723e */ /* 0x001fe200048070ff */
[----:B------:R0:W-:Y:S01]  /*cb70*/  @!P4 STG.E.U8 desc[UR18][R24.64+0x48], R29 ;  /* 0x0000481d1800c986 */ /* 0x0001e2000c101112 */
[----:B------:R-:W-:Y:S01]  /*cb80*/  ISETP.LT.OR P4, PT, R35, 0x51, !P2 ;  /* 0x000000512300780c */ /* 0x000fe20005781670 */
[----:B------:R-:W-:Y:S01]  /*cb90*/  FMUL R181, R181, UR20 ;  /* 0x00000014b5b57c20 */ /* 0x000fe20008400000 */
[----:B------:R-:W-:Y:S01]  /*cba0*/  F2FP.SATFINITE.E4M3.F32.PACK_AB_MERGE_C R185, RZ, R185, RZ ;  /* 0x000000b9ffb9723e */ /* 0x000fe200048070ff */
[----:B------:R1:W-:Y:S01]  /*cbb0*/  @!P6 STG.E.U8 desc[UR18][R26.64+0x48], R31 ;  /* 0x0000481f1a00e986 */ /* 0x0003e2000c101112 */
[----:B------:R-:W-:Y:S01]  /*cbc0*/  ISETP.LT.OR P6, PT, R35, 0x52, !P2 ;  /* 0x000000522300780c */ /* 0x000fe200057c1670 */
        /* <DEDUP_REMOVED lines=17> */
[----:B------:R-:W-:Y:S01]  /*cce0*/  F2FP.SATFINITE.E4M3.F32.PACK_AB_MERGE_C R177, RZ, R177, RZ ;  /* 0x000000b1ffb1723e */ /* 0x000fe200048070ff */
        /* <DEDUP_REMOVED lines=13> */
[----:B------:R-:W-:Y:S01]  /*cdc0*/  FMUL R170, R170, UR20 ;  /* 0x00000014aaaa7c20 */ /* 0x000fe20008400000 */
        /* <DEDUP_REMOVED lines=19> */
[C---:B------:R-:W-:Y:S01]  /*cf00*/  ISETP.LT.OR P4, PT, R35.reuse, 0x69, !P2 ;  /* 0x000000692300780c */ /* 0x040fe20005781670 */
        /* <DEDUP_REMOVED lines=69> */
[----:B------:R-:W-:Y:S01]  /*d360*/  ISETP.LT.OR P4, PT, R35, 0x81, !P1 ;  /* 0x000000812300780c */ /* 0x000fe20004f81670 */
[----:B------:R-:W-:Y:S01]  /*d370*/  FMUL R13, R13, UR20 ;  /* 0x000000140d0d7c20 */ /* 0x000fe20008400000 */
[----:B-1----:R-:W-:Y:S01]  /*d380*/  F2FP.SATFINITE.E4M3.F32.PACK_AB_MERGE_C R31, RZ, R158, RZ ;  /* 0x0000009eff1f723e */ /* 0x002fe200048070ff */
[----:B------:R-:W-:Y:S01]  /*d390*/  @!P6 STG.E.U8 desc[UR18][R24.64+0x81], R161 ;  /* 0x000081a11800e986 */ /* 0x000fe2000c101112 */
        /* <DEDUP_REMOVED lines=35> */
[----:B-----5:R-:W-:Y:S01]  /*d5d0*/  FMUL R0, R0, UR20 ;  /* 0x0000001400007c20 */ /* 0x020fe20008400000 */
[----:B0-----:R-:W-:Y:S01]  /*d5e0*/  F2FP.SATFINITE.E4M3.F32.PACK_AB_MERGE_C R33, RZ, R22, RZ ;  /* 0x00000016ff21723e */ /* 0x001fe200048070ff */
[----:B------:R0:W-:Y:S01]  /*d5f0*/  @!P4 STG.E.U8 desc[UR18][R24.64+0x90], R29 ;  /* 0x0000901d1800c986 */ /* 0x0001e2000c101112 */
[C---:B------:R-:W-:Y:S01]  /*d600*/  ISETP.LT.OR P4, PT, R35.reuse, 0x99, !P2 ;  /* 0x000000992300780c */ /* 0x040fe20005781670 */
[----:B------:R-:W-:Y:S01]  /*d610*/  FMUL R2, R2, UR20 ;  /* 0x0000001402027c20 */ /* 0x000fe20008400000 */
[----:B------:R-:W-:Y:S01]  /*d620*/  F2FP.SATFINITE.E4M3.F32.PACK_AB_MERGE_C R5, RZ, R5, RZ ;  /* 0x00000005ff05723e */ /* 0x000fe200048070ff */
[----:B------:R-:W-:Y:S01]  /*d630*/  @!P6 STG.E.U8 desc[UR18][R26.64+0x90], R31 ;  /* 0x0000901f1a00e986 */ /* 0x000fe2000c101112 */
[----:B------:R-:W-:-:S05]  /*d640*/  ISETP.LT.OR P6, PT, R35, 0x9a, !P2 ;  /* 0x0000009a2300780c */ /* 0x000fca00057c1670 */
[----:B------:R1:W-:Y:S01]  /*d650*/  @!P5 STG.E.U8 desc[UR18][R26.64+0x91], R23 ;  /* 0x000091171a00d986 */ /* 0x0003e2000c101112 */
[C---:B------:R-:W-:Y:S02]  /*d660*/  ISETP.LT.OR P5, PT, R35.reuse, 0x9a, !P1 ;  /* 0x0000009a2300780c */ /* 0x040fe40004fa1670 */
[----:B0-----:R-:W-:Y:S01]  /*d670*/  F2FP.SATFINITE.E4M3.F32.PACK_AB_MERGE_C R29, RZ, R20, RZ ;  /* 0x00000014ff1d723e */ /* 0x001fe200048070ff */
[----:B------:R-:W-:Y:S01]  /*d680*/  @!P4 STG.E.U8 desc[UR18][R24.64+0x98], R33 ;  /* 0x000098211800c986 */ /* 0x000fe2000c101112 */
[----:B------:R-:W-:-:S03]  /*d690*/  ISETP.LT.OR P4, PT, R35, 0x99, !P1 ;  /* 0x000000992300780c */ /* 0x000fc60004f81670 */
[----:B------:R0:W-:Y:S01]  /*d6a0*/  @!P6 STG.E.U8 desc[UR18][R24.64+0x99], R21 ;  /* 0x000099151800e986 */ /* 0x0001e2000c101112 */
[----:B------:R-:W-:Y:S02]  /*d6b0*/  ISETP.LT.OR P6, PT, R35, 0xa1, !P2 ;  /* 0x000000a12300780c */ /* 0x000fe400057c1670 */
[----:B-1----:R-:W-:-:S03]  /*d6c0*/  F2FP.SATFINITE.E4M3.F32.PACK_AB_MERGE_C R23, RZ, R18, RZ ;  /* 0x00000012ff17723e */ /* 0x002fc600048070ff */
[----:B------:R1:W-:Y:S01]  /*d6d0*/  @!P5 STG.E.U8 desc[UR18][R26.64+0x99], R19 ;  /* 0x000099131a00d986 */ /* 0x0003e2000c101112 */
[----:B------:R-:W-:-:S03]  /*d6e0*/  ISETP.LT.OR P5, PT, R35, 0xa2, !P2 ;  /* 0x000000a22300780c */ /* 0x000fc600057a1670 */
[----:B------:R-:W-:Y:S01]  /*d6f0*/  @!P4 STG.E.U8 desc[UR18][R26.64+0x98], R29 ;  /* 0x0000981d1a00c986 */ /* 0x000fe2000c101112 */
[C---:B------:R-:W-:Y:S02]  /*d700*/  ISETP.LT.OR P4, PT, R35.reuse, 0xa1, !P1 ;  /* 0x000000a12300780c */ /* 0x040fe40004f81670 */
[----:B0-----:R-:W-:Y:S01]  /*d710*/  F2FP.SATFINITE.E4M3.F32.PACK_AB_MERGE_C R21, RZ, R16, RZ ;  /* 0x00000010ff15723e */ /* 0x001fe200048070ff */
[----:B------:R-:W-:Y:S01]  /*d720*/  @!P6 STG.E.U8 desc[UR18][R24.64+0xa0], R23 ;  /* 0x0000a0171800e986 */ /* 0x000fe2000c101112 */
[----:B------:R-:W-:Y:S02]  /*d730*/  ISETP.LT.OR P6, PT, R35, 0xa2, !P1 ;  /* 0x000000a22300780c */ /* 0x000fe40004fc1670 */
[----:B-1----:R-:W-:-:S03]  /*d740*/  F2FP.SATFINITE.E4M3.F32.PACK_AB_MERGE_C R19, RZ, R14, RZ ;  /* 0x0000000eff13723e */ /* 0x002fc600048070ff */
[----:B------:R0:W-:Y:S01]  /*d750*/  @!P5 STG.E.U8 desc[UR18][R24.64+0xa1], R17 ;  /* 0x0000a1111800d986 */ /* 0x0001e2000c101112 */
[----:B------:R-:W-:-:S03]  /*d760*/  ISETP.LT.OR P5, PT, R35, 0xaa, !P2 ;  /* 0x000000aa2300780c */ /* 0x000fc600057a1670 */
[----:B------:R-:W-:Y:S01]  /*d770*/  @!P4 STG.E.U8 desc[UR18][R26.64+0xa0], R21 ;  /* 0x0000a0151a00c986 */ /* 0x000fe2000c101112 */
[----:B------:R-:W-:-:S03]  /*d780*/  ISETP.LT.OR P4, PT, R35, 0xa9, !P2 ;  /* 0x000000a92300780c */ /* 0x000fc60005781670 */
[----:B------:R1:W-:Y:S01]  /*d790*/  @!P6 STG.E.U8 desc[UR18][R26.64+0xa1], R15 ;  /* 0x0000a10f1a00e986 */ /* 0x0003e2000c101112 */
[----:B------:R-:W-:Y:S02]  /*d7a0*/  ISETP.LT.OR P6, PT, R35, 0xa9, !P1 ;  /* 0x000000a92300780c */ /* 0x000fe40004fc1670 */
[----:B0-----:R-:W-:-:S03]  /*d7b0*/  F2FP.SATFINITE.E4M3.F32.PACK_AB_MERGE_C R17, RZ, R12, RZ ;  /* 0x0000000cff11723e */ /* 0x001fc600048070ff */
[----:B------:R0:W-:Y:S01]  /*d7c0*/  @!P5 STG.E.U8 desc[UR18][R24.64+0xa9], R13 ;  /* 0x0000a90d1800d986 */ /* 0x0001e2000c101112 */
[----:B------:R-:W-:-:S03]  /*d7d0*/  ISETP.LT.OR P5, PT, R35, 0xaa, !P1 ;  /* 0x000000aa2300780c */ /* 0x000fc60004fa1670 */
[----:B------:R-:W-:Y:S01]  /*d7e0*/  @!P4 STG.E.U8 desc[UR18][R24.64+0xa8], R19 ;  /* 0x0000a8131800c986 */ /* 0x000fe2000c101112 */
[C---:B------:R-:W-:Y:S02]  /*d7f0*/  ISETP.LT.OR P4, PT, R35.reuse, 0xb1, !P2 ;  /* 0x000000b12300780c */ /* 0x040fe40005781670 */
[----:B-1----:R-:W-:Y:S01]  /*d800*/  F2FP.SATFINITE.E4M3.F32.PACK_AB_MERGE_C R15, RZ, R10, RZ ;  /* 0x0000000aff0f723e */ /* 0x002fe200048070ff */
[----:B------:R-:W-:Y:S01]  /*d810*/  @!P6 STG.E.U8 desc[UR18][R26.64+0xa8], R17 ;  /* 0x0000a8111a00e986 */ /* 0x000fe2000c101112 */
[----:B------:R-:W-:Y:S02]  /*d820*/  ISETP.LT.OR P6, PT, R35, 0xb2, !P2 ;  /* 0x000000b22300780c */ /* 0x000fe400057c1670 */
[----:B0-----:R-:W-:-:S03]  /*d830*/  F2FP.SATFINITE.E4M3.F32.PACK_AB_MERGE_C R13, RZ, R8, RZ ;  /* 0x00000008ff0d723e */ /* 0x001fc600048070ff */
        /* <DEDUP_REMOVED lines=9> */
[----:B------:R4:W-:Y:S01]  /*d8d0*/  @!P4 STG.E.U8 desc[UR18][R26.64+0xb0], R13 ;  /* 0x0000b00d1a00c986 */ /* 0x0009e2000c101112 */
[C---:B------:R-:W-:Y:S02]  /*d8e0*/  ISETP.LT.OR P4, PT, R35.reuse, 0xb9, !P1 ;  /* 0x000000b92300780c */ /* 0x040fe40004f81670 */
[----:B-1----:R-:W-:Y:S01]  /*d8f0*/  F2FP.SATFINITE.E4M3.F32.PACK_AB_MERGE_C R9, RZ, R4, RZ ;  /* 0x00000004ff09723e */ /* 0x002fe200048070ff */
[----:B------:R1:W-:Y:S01]  /*d900*/  @!P6 STG.E.U8 desc[UR18][R24.64+0xb8], R11 ;  /* 0x0000b80b1800e986 */ /* 0x0003e2000c101112 */
[----:B------:R-:W-:Y:S02]  /*d910*/  ISETP.LT.OR P6, PT, R35, 0xba, !P1 ;  /* 0x000000ba2300780c */ /* 0x000fe40004fc1670 */
[----:B0-----:R-:W-:Y:S01]  /*d920*/  F2FP.SATFINITE.E4M3.F32.PACK_AB_MERGE_C R7, RZ, R2, RZ ;  /* 0x00000002ff07723e */ /* 0x001fe200048070ff */
[----:B--2---:R-:W-:Y:S02]  /*d930*/  FMUL R2, R225, UR20 ;  /* 0x00000014e1027c20 */ /* 0x004fe40008400000 */
[----:B------:R0:W-:Y:S01]  /*d940*/  @!P5 STG.E.U8 desc[UR18][R24.64+0xb9], R5 ;  /* 0x0000b9051800d986 */ /* 0x0001e2000c101112 */
[----:B------:R-:W-:-:S02]  /*d950*/  ISETP.LT.OR P5, PT, R35, 0xc2, !P2 ;  /* 0x000000c22300780c */ /* 0x000fc400057a1670 */
[----:B----4-:R-:W-:Y:S01]  /*d960*/  F2FP.SATFINITE.E4M3.F32.PACK_AB_MERGE_C R13, RZ, R3, RZ ;  /* 0x00000003ff0d723e */ /* 0x010fe200048070ff */
[----:B------:R-:W-:Y:S01]  /*d970*/  FMUL R3, R222, UR20 ;  /* 0x00000014de037c20 */ /* 0x000fe20008400000 */
[----:B------:R2:W-:Y:S01]  /*d980*/  @!P4 STG.E.U8 desc[UR18][R26.64+0xb8], R9 ;  /* 0x0000b8091a00c986 */ /* 0x0005e2000c101112 */
[----:B-1----:R-:W-:Y:S01]  /*d990*/  F2FP.SATFINITE.E4M3.F32.PACK_AB_MERGE_C R11, RZ, R0, RZ ;  /* 0x00000000ff0b723e */ /* 0x002fe200048070ff */
[----:B---3--:R-:W-:Y:S01]  /*d9a0*/  FMUL R0, R221, UR20 ;  /* 0x00000014dd007c20 */ /* 0x008fe20008400000 */
[----:B------:R-:W-:Y:S01]  /*d9b0*/  ISETP.LT.OR P4, PT, R35, 0xc1, !P2 ;  /* 0x000000c12300780c */ /* 0x000fe20005781670 */
[----:B------:R-:W3:Y:S04]  /*d9c0*/  LDL.LU R222, [R1+0x1c] ;  /* 0x00001c0001de7983 */ /* 0x000ee80000300800 */
[----:B------:R-:W4:Y:S01]  /*d9d0*/  LDL.LU R220, [R1+0x20] ;  /* 0x0000200001dc7983 */ /* 0x000f220000300800 */
[----:B0-----:R-:W-:-:S03]  /*d9e0*/  F2FP.SATFINITE.E4M3.F32.PACK_AB_MERGE_C R5, RZ, R3, RZ ;  /* 0x00000003ff05723e */ /* 0x001fc600048070ff */
[----:B------:R-:W4:Y:S01]  /*d9f0*/  LDL.LU R225, [R1+0x24] ;  /* 0x0000240001e17983 */ /* 0x000f220000300800 */
[----:B------:R-:W-:Y:S01]  /*da00*/  FMUL R3, R224, UR20 ;  /* 0x00000014e0037c20 */ /* 0x000fe20008400000 */
[----:B--2---:R-:W-:Y:S01]  /*da10*/  F2FP.SATFINITE.E4M3.F32.PACK_AB_MERGE_C R9, RZ, R0, RZ ;  /* 0x00000000ff09723e */ /* 0x004fe200048070ff */
[----:B------:R-:W-:Y:S01]  /*da20*/  FMUL R0, R226, UR20 ;  /* 0x00000014e2007c20 */ /* 0x000fe20008400000 */
[----:B------:R0:W-:Y:S01]  /*da30*/  @!P6 STG.E.U8 desc[UR18][R26.64+0xb9], R13 ;  /* 0x0000b90d1a00e986 */ /* 0x0001e2000c101112 */
[----:B------:R-:W-:-:S03]  /*da40*/  ISETP.LT.OR P6, PT, R35, 0xc1, !P1 ;  /* 0x000000c12300780c */ /* 0x000fc60004fc1670 */
[----:B------:R-:W2:Y:S04]  /*da50*/  LDL.LU R224, [R1+0x28] ;  /* 0x0000280001e07983 */ /* 0x000ea80000300800 */
[----:B------:R-:W2:Y:S01]  /*da60*/  LDL.LU R226, [R1+0x2c] ;  /* 0x00002c0001e27983 */ /* 0x000ea20000300800 */
[----:B0-----:R-:W-:Y:S01]  /*da70*/  F2FP.SATFINITE.E4M3.F32.PACK_AB_MERGE_C R13, RZ, R2, RZ ;  /* 0x00000002ff0d723e */ /* 0x001fe200048070ff */
[----:B------:R-:W-:Y:S02]  /*da80*/  FMUL R2, R227, UR20 ;  /* 0x00000014e3027c20 */ /* 0x000fe40008400000 */
[----:B------:R-:W2:Y:S04]  /*da90*/  LDL.LU R227, [R1+0x30] ;  /* 0x0000300001e37983 */ /* 0x000ea80000300800 */
[----:B------:R-:W-:Y:S01]  /*daa0*/  @!P5 STG.E.U8 desc[UR18][R24.64+0xc1], R11 ;  /* 0x0000c10b1800d986 */ /* 0x000fe2000c101112 */
[----:B------:R-:W-:-:S03]  /*dab0*/  ISETP.LT.OR P5, PT, R35, 0xc2, !P1 ;  /* 0x000000c22300780c */ /* 0x000fc60004fa1670 */
[----:B------:R0:W-:Y:S01]  /*dac0*/  @!P4 STG.E.U8 desc[UR18][R24.64+0xc0], R7 ;  /* 0x0000c0071800c986 */ /* 0x0001e2000c101112 */
[----:B------:R-:W-:-:S03]  /*dad0*/  ISETP.LT.OR P4, PT, R35, 0xc9, !P2 ;  /* 0x000000c92300780c */ /* 0x000fc60005781670 */
[----:B------:R1:W-:Y:S01]  /*dae0*/  @!P6 STG.E.U8 desc[UR18][R26.64+0xc0], R5 ;  /* 0x0000c0051a00e986 */ /* 0x0003e2000c101112 */
[----:B------:R-:W-:-:S03]  /*daf0*/  ISETP.LT.OR P6, PT, R35, 0xca, !P2 ;  /* 0x000000ca2300780c */ /* 0x000fc600057c1670 */
[----:B------:R-:W2:Y:S04]  /*db00*/  LDL.LU R221, [R1+0x34] ;  /* 0x0000340001dd7983 */ /* 0x000ea80000300800 */
[----:B------:R1:W-:Y:S01]  /*db10*/  @!P5 STG.E.U8 desc[UR18][R26.64+0xc1], R9 ;  /* 0x0000c1091a00d986 */ /* 0x0003e2000c101112 */
[----:B0-----:R-:W-:Y:S01]  /*db20*/  F2FP.SATFINITE.E4M3.F32.PACK_AB_MERGE_C R7, RZ, R3, RZ ;  /* 0x00000003ff07723e */ /* 0x001fe200048070ff */
[----:B------:R-:W-:Y:S02]  /*db30*/  FMUL R3, R223, UR20 ;  /* 0x00000014df037c20 */ /* 0x000fe40008400000 */
[----:B------:R-:W-:Y:S01]  /*db40*/  @!P4 STG.E.U8 desc[UR18][R24.64+0xc8], R13 ;  /* 0x0000c80d1800c986 */ /* 0x000fe2000c101112 */
[----:B------:R-:W-:-:S03]  /*db50*/  ISETP.LT.OR P4, PT, R35, 0xc9, !P1 ;  /* 0x000000c92300780c */ /* 0x000fc60004f81670 */
[----:B------:R-:W2:Y:S01]  /*db60*/  LDL.LU R223, [R1+0x38] ;  /* 0x0000380001df7983 */ /* 0x000ea20000300800 */
[----:B-1----:R-:W-:Y:S02]  /*db70*/  F2FP.SATFINITE.E4M3.F32.PACK_AB_MERGE_C R5, RZ, R0, RZ ;  /* 0x00000000ff05723e */ /* 0x002fe400048070ff */
[----:B------:R-:W-:Y:S02]  /*db80*/  F2FP.SATFINITE.E4M3.F32.PACK_AB_MERGE_C R11, RZ, R2, RZ ;  /* 0x00000002ff0b723e */ /* 0x000fe400048070ff */
[----:B------:R-:W-:Y:S01]  /*db90*/  F2FP.SATFINITE.E4M3.F32.PACK_AB_MERGE_C R9, RZ, R3, RZ ;  /* 0x00000003ff09723e */ /* 0x000fe200048070ff */
[----:B------:R0:W-:Y:S04]  /*dba0*/  @!P6 STG.E.U8 desc[UR18][R24.64+0xc9], R7 ;  /* 0x0000c9071800e986 */ /* 0x0001e8000c101112 */
[----:B------:R1:W-:Y:S01]  /*dbb0*/  @!P4 STG.E.U8 desc[UR18][R26.64+0xc8], R5 ;  /* 0x0000c8051a00c986 */ /* 0x0003e2000c101112 */
[----:B---3--:R-:W-:-:S03]  /*dbc0*/  FMUL R0, R222, UR20 ;  /* 0x00000014de007c20 */ /* 0x008fc60008400000 */
[----:B------:R-:W3:Y:S01]  /*dbd0*/  LDL.LU R222, [R1+0x3c] ;  /* 0x00003c0001de7983 */ /* 0x000ee20000300800 */
[----:B----4-:R-:W-:Y:S01]  /*dbe0*/  FMUL R2, R220, UR20 ;  /* 0x00000014dc027c20 */ /* 0x010fe20008400000 */
[----:B0-----:R-:W-:Y:S01]  /*dbf0*/  F2FP.SATFINITE.E4M3.F32.PACK_AB_MERGE_C R7, RZ, R0, RZ ;  /* 0x00000000ff07723e */ /* 0x001fe200048070ff */
[----:B------:R-:W-:Y:S02]  /*dc00*/  FMUL R3, R225, UR20 ;  /* 0x00000014e1037c20 */ /* 0x000fe40008400000 */
[----:B------:R-:W4:Y:S01]  /*dc10*/  LDL.LU R225, [R1+0x40] ;  /* 0x0000400001e17983 */ /* 0x000f220000300800 */
[----:B------:R-:W-:Y:S02]  /*dc20*/  F2FP.SATFINITE.E4M3.F32.PACK_AB_MERGE_C R13, RZ, R2, RZ ;  /* 0x00000002ff0d723e */ /* 0x000fe400048070ff */
[----:B-1----:R-:W-:Y:S01]  /*dc30*/  F2FP.SATFINITE.E4M3.F32.PACK_AB_MERGE_C R5, RZ, R3, RZ ;  /* 0x00000003ff05723e */ /* 0x002fe200048070ff */
[----:B--2---:R-:W-:Y:S02]  /*dc40*/  FMUL R0, R224, UR20 ;  /* 0x00000014e0007c20 */ /* 0x004fe40008400000 */
[----:B------:R-:W2:Y:S01]  /*dc50*/  LDL.LU R224, [R1+0x44] ;  /* 0x0000440001e07983 */ /* 0x000ea20000300800 */
[----:B------:R-:W-:-:S03]  /*dc60*/  FMUL R2, R226, UR20 ;  /* 0x00000014e2027c20 */ /* 0x000fc60008400000 */
[----:B------:R-:W2:Y:S01]  /*dc70*/  LDL.LU R226, [R1+0x48] ;  /* 0x0000480001e27983 */ /* 0x000ea20000300800 */
[----:B------:R-:W-:-:S03]  /*dc80*/  FMUL R3, R227, UR20 ;  /* 0x00000014e3037c20 */ /* 0x000fc60008400000 */
[----:B------:R-:W2:Y:S01]  /*dc90*/  LDL.LU R227, [R1+0x4c] ;  /* 0x00004c0001e37983 */ /* 0x000ea20000300800 */
[C---:B------:R-:W-:Y:S02]  /*dca0*/  ISETP.LT.OR P5, PT, R35.reuse, 0xca, !P1 ;  /* 0x000000ca2300780c */ /* 0x040fe40004fa1670 */
[C---:B------:R-:W-:Y:S01]  /*dcb0*/  ISETP.LT.OR P6, PT, R35.reuse, 0xd1, !P2 ;  /* 0x000000d12300780c */ /* 0x040fe200057c1670 */
[----:B------:R-:W2:Y:S01]  /*dcc0*/  LDL.LU R219, [R1+0x50] ;  /* 0x0000500001db7983 */ /* 0x000ea20000300800 */
[----:B------:R-:W-:-:S03]  /*dcd0*/  ISETP.LT.OR P4, PT, R35, 0xd1, !P1 ;  /* 0x000000d12300780c */ /* 0x000fc60004f81670 */
[----:B------:R-:W2:Y:S04]  /*dce0*/  LDL.LU R218, [R1+0x54] ;  /* 0x0000540001da7983 */ /* 0x000ea80000300800 */
[----:B------:R-:W2:Y:S04]  /*dcf0*/  LDL.LU R220, [R1+0x58] ;  /* 0x0000580001dc7983 */ /* 0x000ea80000300800 */
[----:B------:R0:W-:Y:S01]  /*dd00*/  @!P5 STG.E.U8 desc[UR18][R26.64+0xc9], R11 ;  /* 0x0000c90b1a00d986 */ /* 0x0001e2000c101112 */
[----:B------:R-:W-:-:S03]  /*dd10*/  ISETP.LT.OR P5, PT, R35, 0xd2, !P2 ;  /* 0x000000d22300780c */ /* 0x000fc600057a1670 */
[----:B------:R1:W-:Y:S01]  /*dd20*/  @!P6 STG.E.U8 desc[UR18][R24.64+0xd0], R9 ;  /* 0x0000d0091800e986 */ /* 0x0003e2000c101112 */
[----:B------:R-:W-:Y:S02]  /*dd30*/  ISETP.LT.OR P6, PT, R35, 0xd2, !P1 ;  /* 0x000000d22300780c */ /* 0x000fe40004fc1670 */
[----:B0-----:R-:W-:-:S07]  /*dd40*/  F2FP.SATFINITE.E4M3.F32.PACK_AB_MERGE_C R11, RZ, R2, RZ ;  /* 0x00000002ff0b723e */ /* 0x001fce00048070ff */
[----:B------:R0:W-:Y:S01]  /*dd50*/  @!P5 STG.E.U8 desc[UR18][R24.64+0xd1], R7 ;  /* 0x0000d1071800d986 */ /* 0x0001e2000c101112 */
[C---:B------:R-:W-:Y:S02]  /*dd60*/  ISETP.LT.OR P5, PT, R35.reuse, 0xda, !P2 ;  /* 0x000000da2300780c */ /* 0x040fe400057a1670 */
[----:B-1----:R-:W-:Y:S01]  /*dd70*/  F2FP.SATFINITE.E4M3.F32.PACK_AB_MERGE_C R9, RZ, R0, RZ ;  /* 0x00000000ff09723e */ /* 0x002fe200048070ff */
[----:B------:R-:W-:Y:S01]  /*dd80*/  @!P4 STG.E.U8 desc[UR18][R26.64+0xd0], R13 ;  /* 0x0000d00d1a00c986 */ /* 0x000fe2000c101112 */
[----:B------:R-:W-:Y:S01]  /*dd90*/  ISETP.LT.OR P4, PT, R35, 0xd9, !P2 ;  /* 0x000000d92300780c */ /* 0x000fe20005781670 */
[----:B------:R-:W-:Y:S01]  /*dda0*/  FMUL R0, R221, UR20 ;  /* 0x00000014dd007c20 */ /* 0x000fe20008400000 */
[----:B------:R-:W-:Y:S01]  /*ddb0*/  FMUL R2, R223, UR20 ;  /* 0x00000014df027c20 */ /* 0x000fe20008400000 */
[----:B------:R1:W-:Y:S01]  /*ddc0*/  @!P6 STG.E.U8 desc[UR18][R26.64+0xd1], R5 ;  /* 0x0000d1051a00e986 */ /* 0x0003e2000c101112 */
[----:B------:R-:W-:-:S03]  /*ddd0*/  ISETP.LT.OR P6, PT, R35, 0xd9, !P1 ;  /* 0x000000d92300780c */ /* 0x000fc60004fc1670 */
[----:B------:R-:W2:Y:S04]  /*dde0*/  LDL.LU R221, [R1+0x5c] ;  /* 0x00005c0001dd7983 */ /* 0x000ea80000300800 */
[----:B------:R-:W2:Y:S01]  /*ddf0*/  LDL.LU R223, [R1+0x60] ;  /* 0x0000600001df7983 */ /* 0x000ea20000300800 */
[----:B0-----:R-:W-:Y:S02]  /*de00*/  F2FP.SATFINITE.E4M3.F32.PACK_AB_MERGE_C R7, RZ, R3, RZ ;  /* 0x00000003ff07723e */ /* 0x001fe400048070ff */
[----:B-1----:R-:W-:Y:S01]  /*de10*/  F2FP.SATFINITE.E4M3.F32.PACK_AB_MERGE_C R5, RZ, R0, RZ ;  /* 0x00000000ff05723e */ /* 0x002fe200048070ff */
[----:B------:R0:W-:Y:S01]  /*de20*/  @!P4 STG.E.U8 desc[UR18][R24.64+0xd8], R9 ;  /* 0x0000d8091800c986 */ /* 0x0001e2000c101112 */
[----:B------:R-:W-:-:S03]  /*de30*/  F2FP.SATFINITE.E4M3.F32.PACK_AB_MERGE_C R13, RZ, R2, RZ ;  /* 0x00000002ff0d723e */ /* 0x000fc600048070ff */
[----:B------:R-:W-:Y:S04]  /*de40*/  @!P5 STG.E.U8 desc[UR18][R24.64+0xd9], R11 ;  /* 0x0000d90b1800d986 */ /* 0x000fe8000c101112 */
[----:B------:R1:W-:Y:S01]  /*de50*/  @!P6 STG.E.U8 desc[UR18][R26.64+0xd8], R7 ;  /* 0x0000d8071a00e986 */ /* 0x0003e2000c101112 */
[----:B---3--:R-:W-:-:S03]  /*de60*/  FMUL R3, R222, UR20 ;  /* 0x00000014de037c20 */ /* 0x008fc60008400000 */
[----:B------:R-:W3:Y:S01]  /*de70*/  LDL.LU R222, [R1+0x64] ;  /* 0x0000640001de7983 */ /* 0x000ee20000300800 */
[----:B----4-:R-:W-:Y:S01]  /*de80*/  FMUL R0, R225, UR20 ;  /* 0x00000014e1007c20 */ /* 0x010fe20008400000 */
[----:B0-----:R-:W-:Y:S02]  /*de90*/  F2FP.SATFINITE.E4M3.F32.PACK_AB_MERGE_C R9, RZ, R3, RZ ;  /* 0x00000003ff09723e */ /* 0x001fe400048070ff */
[----:B------:R-:W4:Y:S02]  /*dea0*/  LDL.LU R225, [R1+0x68] ;  /* 0x0000680001e17983 */ /* 0x000f240000300800 */
        /* <DEDUP_REMOVED lines=8> */
[C---:B------:R-:W-:Y:S02]  /*df30*/  ISETP.LT.OR P4, PT, R35.reuse, 0xe1, !P2 ;  /* 0x000000e12300780c */ /* 0x040fe40005781670 */
[----:B------:R-:W-:-:S09]  /*df40*/  ISETP.LT.OR P6, PT, R35, 0xe2, !P2 ;  /* 0x000000e22300780c */ /* 0x000fd200057c1670 */
[----:B------:R0:W-:Y:S01]  /*df50*/  @!P5 STG.E.U8 desc[UR18][R26.64+0xd9], R5 ;  /* 0x0000d9051a00d986 */ /* 0x0001e2000c101112 */
[----:B------:R-:W-:-:S03]  /*df60*/  ISETP.LT.OR P5, PT, R35, 0xe2, !P1 ;  /* 0x000000e22300780c */ /* 0x000fc60004fa1670 */
[----:B------:R-:W-:Y:S01]  /*df70*/  @!P4 STG.E.U8 desc[UR18][R24.64+0xe0], R13 ;  /* 0x0000e00d1800c986 */ /* 0x000fe2000c101112 */
[----:B------:R-:W-:-:S03]  /*df80*/  ISETP.LT.OR P4, PT, R35, 0xe1, !P1 ;  /* 0x000000e12300780c */ /* 0x000fc60004f81670 */
[----:B------:R1:W-:Y:S01]  /*df90*/  @!P6 STG.E.U8 desc[UR18][R24.64+0xe1], R9 ;  /* 0x0000e1091800e986 */ /* 0x0003e2000c101112 */
[----:B------:R-:W-:Y:S02]  /*dfa0*/  ISETP.LT.OR P6, PT, R35, 0xe9, !P2 ;  /* 0x000000e92300780c */ /* 0x000fe400057c1670 */
[----:B------:R-:W-:Y:S02]  /*dfb0*/  F2FP.SATFINITE.E4M3.F32.PACK_AB_MERGE_C R11, RZ, R2, RZ ;  /* 0x00000002ff0b723e */ /* 0x000fe400048070ff */
[----:B0-----:R-:W-:-:S03]  /*dfc0*/  F2FP.SATFINITE.E4M3.F32.PACK_AB_MERGE_C R5, RZ, R3, RZ ;  /* 0x00000003ff05723e */ /* 0x001fc600048070ff */
[----:B------:R-:W-:Y:S01]  /*dfd0*/  @!P5 STG.E.U8 desc[UR18][R26.64+0xe1], R11 ;  /* 0x0000e10b1a00d986 */ /* 0x000fe2000c101112 */
[----:B------:R-:W-:-:S03]  /*dfe0*/  ISETP.LT.OR P5, PT, R35, 0xea, !P2 ;  /* 0x000000ea2300780c */ /* 0x000fc600057a1670 */
[----:B------:R0:W-:Y:S01]  /*dff0*/  @!P4 STG.E.U8 desc[UR18][R26.64+0xe0], R7 ;  /* 0x0000e0071a00c986 */ /* 0x0001e2000c101112 */
[----:B------:R-:W-:-:S03]  /*e000*/  ISETP.LT.OR P4, PT, R35, 0xe9, !P1 ;  /* 0x000000e92300780c */ /* 0x000fc60004f81670 */
[----:B------:R0:W-:Y:S01]  /*e010*/  @!P6 STG.E.U8 desc[UR18][R24.64+0xe8], R5 ;  /* 0x0000e8051800e986 */ /* 0x0001e2000c101112 */
[----:B------:R-:W-:Y:S01]  /*e020*/  ISETP.LT.OR P6, PT, R35, 0xea, !P1 ;  /* 0x000000ea2300780c */ /* 0x000fe20004fc1670 */
[----:B------:R-:W-:Y:S01]  /*e030*/  FMUL R2, R219, UR20 ;  /* 0x00000014db027c20 */ /* 0x000fe20008400000 */
[----:B------:R-:W-:Y:S01]  /*e040*/  FMUL R3, R218, UR20 ;  /* 0x00000014da037c20 */ /* 0x000fe20008400000 */
[----:B-1----:R-:W-:-:S03]  /*e050*/  F2FP.SATFINITE.E4M3.F32.PACK_AB_MERGE_C R9, RZ, R0, RZ ;  /* 0x00000000ff09723e */ /* 0x002fc600048070ff */
[----:B------:R-:W-:Y:S02]  /*e060*/  F2FP.SATFINITE.E4M3.F32.PACK_AB_MERGE_C R13, RZ, R2, RZ ;  /* 0x00000002ff0d723e */ /* 0x000fe400048070ff */
[----:B0-----:R-:W-:Y:S01]  /*e070*/  F2FP.SATFINITE.E4M3.F32.PACK_AB_MERGE_C R7, RZ, R3, RZ ;  /* 0x00000003ff07723e */ /* 0x001fe200048070ff */
[----:B------:R0:W-:Y:S01]  /*e080*/  @!P5 STG.E.U8 desc[UR18][R24.64+0xe9], R9 ;  /* 0x0000e9091800d986 */ /* 0x0001e2000c101112 */
[----:B------:R-:W-:-:S03]  /*e090*/  ISETP.LT.OR P5, PT, R35, 0xf2, !P2 ;  /* 0x000000f22300780c */ /* 0x000fc600057a1670 */
[----:B------:R-:W-:Y:S01]  /*e0a0*/  @!P4 STG.E.U8 desc[UR18][R26.64+0xe8], R13 ;  /* 0x0000e80d1a00c986 */ /* 0x000fe2000c101112 */
[----:B------:R-:W-:-:S03]  /*e0b0*/  ISETP.LT.OR P4, PT, R35, 0xf1, !P2 ;  /* 0x000000f12300780c */ /* 0x000fc60005781670 */
[----:B------:R1:W-:Y:S01]  /*e0c0*/  @!P6 STG.E.U8 desc[UR18][R26.64+0xe9], R7 ;  /* 0x0000e9071a00e986 */ /* 0x0003e2000c101112 */
[----:B------:R-:W-:Y:S01]  /*e0d0*/  ISETP.LT.OR P6, PT, R35, 0xf1, !P1 ;  /* 0x000000f12300780c */ /* 0x000fe20004fc1670 */
[----:B------:R-:W-:Y:S01]  /*e0e0*/  FMUL R0, R220, UR20 ;  /* 0x00000014dc007c20 */ /* 0x000fe20008400000 */
[----:B------:R-:W-:Y:S01]  /*e0f0*/  FMUL R2, R221, UR20 ;  /* 0x00000014dd027c20 */ /* 0x000fe20008400000 */
[----:B------:R-:W-:-:S03]  /*e100*/  FMUL R3, R223, UR20 ;  /* 0x00000014df037c20 */ /* 0x000fc60008400000 */
[----:B------:R-:W-:Y:S02]  /*e110*/  F2FP.SATFINITE.E4M3.F32.PACK_AB_MERGE_C R5, RZ, R0, RZ ;  /* 0x00000000ff05723e */ /* 0x000fe400048070ff */
[----:B------:R-:W-:Y:S02]  /*e120*/  F2FP.SATFINITE.E4M3.F32.PACK_AB_MERGE_C R11, RZ, R2, RZ ;  /* 0x00000002ff0b723e */ /* 0x000fe400048070ff */
[----:B0-----:R-:W-:Y:S01]  /*e130*/  F2FP.SATFINITE.E4M3.F32.PACK_AB_MERGE_C R9, RZ, R3, RZ ;  /* 0x00000003ff09723e */ /* 0x001fe200048070ff */
[----:B------:R-:W-:Y:S01]  /*e140*/  @!P4 STG.E.U8 desc[UR18][R24.64+0xf0], R5 ;  /* 0x0000f0051800c986 */ /* 0x000fe2000c101112 */
[----:B------:R-:W-:-:S03]  /*e150*/  ISETP.LT.OR P4, PT, R35, 0xf2, !P1 ;  /* 0x000000f22300780c */ /* 0x000fc60004f81670 */
[----:B------:R0:W-:Y:S01]  /*e160*/  @!P5 STG.E.U8 desc[UR18][R24.64+0xf1], R11 ;  /* 0x0000f10b1800d986 */ /* 0x0001e2000c101112 */
[C---:B------:R-:W-:Y:S02]  /*e170*/  ISETP.LT.OR P5, PT, R35.reuse, 0xf9, !P2 ;  /* 0x000000f92300780c */ /* 0x040fe400057a1670 */
[C---:B------:R-:W-:Y:S01]  /*e180*/  ISETP.LT.OR P2, PT, R35.reuse, 0xfa, !P2 ;  /* 0x000000fa2300780c */ /* 0x040fe20005741670 */
[----:B------:R0:W-:Y:S01]  /*e190*/  @!P6 STG.E.U8 desc[UR18][R26.64+0xf0], R9 ;  /* 0x0000f0091a00e986 */ /* 0x0001e2000c101112 */
[C---:B------:R-:W-:Y:S02]  /*e1a0*/  ISETP.LT.OR P6, PT, R35.reuse, 0xf9, !P1 ;  /* 0x000000f92300780c */ /* 0x040fe40004fc1670 */
[----:B------:R-:W-:Y:S01]  /*e1b0*/  ISETP.LT.OR P1, PT, R35, 0xfa, !P1 ;  /* 0x000000fa2300780c */ /* 0x000fe20004f21670 */
[----:B---3--:R-:W-:Y:S01]  /*e1c0*/  FMUL R0, R222, UR20 ;  /* 0x00000014de007c20 */ /* 0x008fe20008400000 */
[----:B----4-:R-:W-:-:S04]  /*e1d0*/  FMUL R2, R225, UR20 ;  /* 0x00000014e1027c20 */ /* 0x010fc80008400000 */
[----:B-1----:R-:W-:Y:S01]  /*e1e0*/  F2FP.SATFINITE.E4M3.F32.PACK_AB_MERGE_C R7, RZ, R0, RZ ;  /* 0x00000000ff07723e */ /* 0x002fe200048070ff */
[----:B--2---:R-:W-:Y:S01]  /*e1f0*/  FMUL R3, R224, UR20 ;  /* 0x00000014e0037c20 */ /* 0x004fe20008400000 */
[----:B------:R-:W-:Y:S01]  /*e200*/  FMUL R4, R226, UR20 ;  /* 0x00000014e2047c20 */ /* 0x000fe20008400000 */
[----:B0-----:R-:W-:-:S03]  /*e210*/  F2FP.SATFINITE.E4M3.F32.PACK_AB_MERGE_C R11, RZ, R2, RZ ;  /* 0x00000002ff0b723e */ /* 0x001fc600048070ff */
[----:B------:R-:W-:Y:S01]  /*e220*/  F2FP.SATFINITE.E4M3.F32.PACK_AB_MERGE_C R3, RZ, R3, RZ ;  /* 0x00000003ff03723e */ /* 0x000fe200048070ff */
[----:B------:R-:W-:Y:S01]  /*e230*/  FMUL R5, R227, UR20 ;  /* 0x00000014e3057c20 */ /* 0x000fe20008400000 */
[----:B------:R-:W-:Y:S01]  /*e240*/  F2FP.SATFINITE.E4M3.F32.PACK_AB_MERGE_C R9, RZ, R4, RZ ;  /* 0x00000004ff09723e */ /* 0x000fe200048070ff */
[----:B------:R0:W-:Y:S03]  /*e250*/  @!P4 STG.E.U8 desc[UR18][R26.64+0xf1], R7 ;  /* 0x0000f1071a00c986 */ /* 0x0001e6000c101112 */
[----:B------:R-:W-:Y:S01]  /*e260*/  F2FP.SATFINITE.E4M3.F32.PACK_AB_MERGE_C R5, RZ, R5, RZ ;  /* 0x00000005ff05723e */ /* 0x000fe200048070ff */
[----:B------:R0:W-:Y:S04]  /*e270*/  @!P5 STG.E.U8 desc[UR18][R24.64+0xf8], R11 ;  /* 0x0000f80b1800d986 */ /* 0x0001e8000c101112 */
[----:B------:R0:W-:Y:S04]  /*e280*/  @!P2 STG.E.U8 desc[UR18][R24.64+0xf9], R3 ;  /* 0x0000f9031800a986 */ /* 0x0001e8000c101112 */
[----:B------:R0:W-:Y:S04]  /*e290*/  @!P6 STG.E.U8 desc[UR18][R26.64+0xf8], R9 ;  /* 0x0000f8091a00e986 */ /* 0x0001e8000c101112 */
[----:B------:R0:W-:Y:S02]  /*e2a0*/  @!P1 STG.E.U8 desc[UR18][R26.64+0xf9], R5 ;  /* 0x0000f9051a009986 */ /* 0x0001e4000c101112 */
.L_x_293:
[----:B------:R-:W-:Y:S05]  /*e2b0*/  BSYNC B0 ;  /* 0x0000000000007941 */ /* 0x000fea0003800000 */
.L_x_35:
[----:B0-----:R-:W2:Y:S04]  /*e2c0*/  LDL.LU R3, [R1+0x7c] ;  /* 0x00007c0001037983 */ /* 0x001ea80000300800 */
[----:B-----5:R-:W2:Y:S01]  /*e2d0*/  LDL.LU R2, [R1+0x80] ;  /* 0x0000800001027983 */ /* 0x020ea20000300800 */
[----:B------:R-:W-:Y:S01]  /*e2e0*/  ULDC UR6, c[0x0][0xc] ;  /* 0x0000030000067ab9 */ /* 0x000fe20000000800 */
[----:B------:R-:W-:Y:S01]  /*e2f0*/  ULDC UR7, c[0x0][0x10] ;  /* 0x0000040000077ab9 */ /* 0x000fe20000000800 */
[----:B------:R-:W2:Y:S01]  /*e300*/  LDC R5, c[0x0][0x14] ;  /* 0x00000500ff057b82 */ /* 0x000ea20000000800 */
[----:B------:R-:W-:Y:S01]  /*e310*/  UIMAD.WIDE.U32 UR6, UR6, UR7, URZ ;  /* 0x00000007060672a5 */ /* 0x000fe2000f8e003f */
[----:B------:R-:W-:Y:S01]  /*e320*/  PRMT R0, RZ, 0x7610, R0 ;  /* 0x00007610ff007816 */ /* 0x000fe20000000000 */
[----:B------:R-:W-:-:S04]  /*e330*/  UMOV UR23, 0xffffffff ;  /* 0xffffffff00177882 */ /* 0x000fc80000000000 */
[----:B--2---:R-:W-:-:S04]  /*e340*/  IMAD.WIDE.U32 R2, R5, UR6, R2 ;  /* 0x0000000605027c25 */ /* 0x004fc8000f8e0002 */
[----:B------:R-:W-:Y:S01]  /*e350*/  IMAD R5, R5, UR7, RZ ;  /* 0x0000000705057c24 */ /* 0x000fe2000f8e02ff */
[----:B------:R-:W-:Y:S01]  /*e360*/  ULDC.64 UR6, c[0x0][0x650] ;  /* 0x0001940000067ab9 */ /* 0x000fe20000000a00 */
[----:B------:R-:W-:Y:S01]  /*e370*/  IMAD.MOV.U32 R19, RZ, RZ, R2 ;  /* 0x000000ffff137224 */ /* 0x000fe200078e0002 */
[----:B------:R-:W-:Y:S01]  /*e380*/  ISETP.GE.U32.AND P1, PT, R2, UR6, PT ;  /* 0x0000000602007c0c */ /* 0x000fe2000bf26070 */
[----:B------:R-:W-:Y:S02]  /*e390*/  IMAD.IADD R22, R3, 0x1, R5 ;  /* 0x0000000103167824 */ /* 0x000fe400078e0205 */
[----:B------:R-:W-:-:S03]  /*e3a0*/  IMAD.MOV.U32 R2, RZ, RZ, -0x1 ;  /* 0xffffffffff027424 */ /* 0x000fc600078e00ff */
[----:B------:R0:W-:Y:S01]  /*e3b0*/  STL [R1+0x7c], R22 ;  /* 0x00007c1601007387 */ /* 0x0001e20000100800 */
[----:B------:R-:W-:-:S03]  /*e3c0*/  ISETP.GE.U32.AND.EX P1, PT, R22, UR7, PT, P1 ;  /* 0x0000000716007c0c */ /* 0x000fc6000bf26110 */
[----:B------:R0:W-:Y:S04]  /*e3d0*/  STL [R1+0x80], R19 ;  /* 0x0000801301007387 */ /* 0x0001e80000100800 */
[----:B------:R0:W-:Y:S06]  /*e3e0*/  STL [R1+0x84], R2 ;  /* 0x0000840201007387 */ /* 0x0001ec0000100800 */
[----:B------:R-:W-:Y:S05]  /*e3f0*/  @P1 BRA `(.L_x_294) ;  /* 0x00000004006c1947 */ /* 0x000fea0003800000 */
[----:B------:R-:W2:Y:S01]  /*e400*/  S2R R14, SR_CTAID.X ;  /* 0x00000000000e7919 */ /* 0x000ea20000002500 */
[----:B------:R-:W5:Y:S01]  /*e410*/  LDC.64 R8, c[0x0][0x628] ;  /* 0x00018a00ff087b82 */ /* 0x000f620000000a00 */
[----:B------:R-:W-:Y:S01]  /*e420*/  ULDC UR6, c[0x0][0x150] ;  /* 0x0000540000067ab9 */ /* 0x000fe20000000800 */
[----:B------:R-:W-:Y:S01]  /*e430*/  IMAD.MOV.U32 R6, RZ, RZ, R19 ;  /* 0x000000ffff067224 */ /* 0x000fe200078e0013 */
[----:B------:R-:W0:Y:S01]  /*e440*/  S2R R16, SR_CTAID.Y ;  /* 0x0000000000107919 */ /* 0x000e220000002600 */
[----:B------:R-:W-:-:S04]  /*e450*/  IMAD.MOV.U32 R7, RZ, RZ, R22 ;  /* 0x000000ffff077224 */ /* 0x000fc800078e0016 */
[----:B------:R-:W0:Y:S08]  /*e460*/  LDC R17, c[0x0][0x144] ;  /* 0x00005100ff117b82 */ /* 0x000e300000000800 */
[----:B------:R-:W0:Y:S08]  /*e470*/  LDC R10, c[0x0][0x630] ;  /* 0x00018c00ff0a7b82 */ /* 0x000e300000000800 */
[----:B------:R-:W0:Y:S01]  /*e480*/  LDC.64 R12, c[0x0][0x620] ;  /* 0x00018800ff0c7b82 */ /* 0x000e220000000a00 */
[----:B-----5:R-:W-:-:S04]  /*e490*/  ISETP.NE.U32.AND P1, PT, R8, RZ, PT ;  /* 0x000000ff0800720c */ /* 0x020fc80003f25070 */
[----:B------:R-:W-:Y:S02]  /*e4a0*/  ISETP.NE.AND.EX P1, PT, R9, RZ, PT, P1 ;  /* 0x000000ff0900720c */ /* 0x000fe40003f25310 */
[----:B--2---:R-:W-:-:S05]  /*e4b0*/  I2FP.F32.U32 R0, R14 ;  /* 0x0000000e00007245 */ /* 0x004fca0000201000 */
[----:B------:R-:W-:-:S04]  /*e4c0*/  FMUL R0, R0, UR6 ;  /* 0x0000000600007c20 */ /* 0x000fc80008400000 */
[----:B------:R2:W0:Y:S02]  /*e4d0*/  F2I.U32.TRUNC.NTZ R15, R0 ;  /* 0x00000000000f7305 */ /* 0x000424000020f000 */
[----:B------:R-:W-:Y:S05]  /*e4e0*/  @!P1 BRA `(.L_x_295) ;  /* 0x0000000000289947 */ /* 0x000fea0003800000 */
[----:B--2---:R-:W2:Y:S02]  /*e4f0*/  LDC R0, c[0x0][0x634] ;  /* 0x00018d00ff007b82 */ /* 0x004ea40000000800 */
[----:B--2---:R-:W-:-:S05]  /*e500*/  IADD3 R7, P1, R19, R0, RZ ;  /* 0x0000000013077210 */ /* 0x004fca0007f3e0ff */
[----:B------:R-:W-:-:S04]  /*e510*/  IMAD.X R11, RZ, RZ, R22, P1 ;  /* 0x000000ffff0b7224 */ /* 0x000fc800008e0616 */
[----:B0-----:R-:W-:-:S04]  /*e520*/  IMAD.WIDE.U32 R2, R11, R8, RZ ;  /* 0x000000080b027225 */ /* 0x001fc800078e00ff */
[----:B------:R-:W-:-:S04]  /*e530*/  IMAD.WIDE.U32 R4, P1, R7, R9, R2 ;  /* 0x0000000907047225 */ /* 0x000fc80007820002 */
[----:B------:R-:W-:-:S04]  /*e540*/  IMAD.WIDE.U32 R2, R7, R8, RZ ;  /* 0x0000000807027225 */ /* 0x000fc800078e00ff */
[----:B------:R-:W-:Y:S01]  /*e550*/  IMAD.X R7, RZ, RZ, RZ, P1 ;  /* 0x000000ffff077224 */ /* 0x000fe200008e06ff */
[----:B------:R-:W-:Y:S01]  /*e560*/  IADD3 RZ, P1, R3, R4, RZ ;  /* 0x0000000403ff7210 */ /* 0x000fe20007f3e0ff */
[----:B------:R-:W-:-:S04]  /*e570*/  IMAD.MOV.U32 R6, RZ, RZ, R5 ;  /* 0x000000ffff067224 */ /* 0x000fc800078e0005 */
[----:B------:R-:W-:-:S08]  /*e580*/  IMAD.WIDE.U32.X R6, R11, R9, R6, P1 ;  /* 0x000000090b067225 */ /* 0x000fd000008e0406 */
.L_x_295:
[-CC-:B01----:R-:W-:Y:S01]  /*e590*/  SHF.R.U64 R24, R6, R10.reuse, R7.reuse ;  /* 0x0000000a06187219 */ /* 0x183fe20000001207 */
[----:B------:R-:W0:Y:S01]  /*e5a0*/  LDC.64 R20, c[0x0][0x640] ;  /* 0x00019000ff147b82 */ /* 0x000e220000000a00 */
[----:B--2---:R-:W-:Y:S01]  /*e5b0*/  SHF.R.U32.HI R0, RZ, R10, R7 ;  /* 0x0000000aff007219 */ /* 0x004fe20000011607 */
[----:B------:R-:W-:Y:S01]  /*e5c0*/  IMAD.MOV.U32 R2, RZ, RZ, R19 ;  /* 0x000000ffff027224 */ /* 0x000fe200078e0013 */
[----:B------:R-:W-:Y:S01]  /*e5d0*/  IADD3 R5, P1, RZ, -R24, RZ ;  /* 0x80000018ff057210 */ /* 0x000fe20007f3e0ff */
[----:B------:R-:W-:Y:S01]  /*e5e0*/  IMAD.MOV R15, RZ, RZ, -R15 ;  /* 0x000000ffff0f7224 */ /* 0x000fe200078e0a0f */
[----:B------:R-:W-:Y:S01]  /*e5f0*/  ULDC UR6, c[0x0][0x154] ;  /* 0x0000550000067ab9 */ /* 0x000fe20000000800 */
[----:B------:R-:W-:Y:S02]  /*e600*/  IMAD.MOV.U32 R7, RZ, RZ, 0x1 ;  /* 0x00000001ff077424 */ /* 0x000fe400078e00ff */
[----:B------:R-:W1:Y:S01]  /*e610*/  LDC R4, c[0x0][0x618] ;  /* 0x00018600ff047b82 */ /* 0x000e620000000800 */
[----:B------:R-:W-:-:S02]  /*e620*/  IMAD.X R3, RZ, RZ, ~R0, P1 ;  /* 0x000000ffff037224 */ /* 0x000fc400008e0e00 */
[----:B------:R-:W-:Y:S02]  /*e630*/  IMAD R15, R17, R15, R14 ;  /* 0x0000000f110f7224 */ /* 0x000fe400078e020e */
[-C--:B------:R-:W-:Y:S02]  /*e640*/  IMAD R0, R3, R12.reuse, RZ ;  /* 0x0000000c03007224 */ /* 0x080fe400078e02ff */
[----:B------:R-:W-:Y:S01]  /*e650*/  IMAD.MOV.U32 R3, RZ, RZ, R22 ;  /* 0x000000ffff037224 */ /* 0x000fe200078e0016 */
[----:B------:R-:W2:Y:S01]  /*e660*/  LDC R6, c[0x0][0x608] ;  /* 0x00018200ff067b82 */ /* 0x000ea20000000800 */
[----:B------:R-:W-:-:S04]  /*e670*/  IMAD.WIDE.U32 R2, R5, R12, R2 ;  /* 0x0000000c05027225 */ /* 0x000fc800078e0002 */
[----:B------:R-:W-:-:S03]  /*e680*/  IMAD R5, R5, R13, R0 ;  /* 0x0000000d05057224 */ /* 0x000fc600078e0200 */
[----:B------:R-:W5:Y:S01]  /*e690*/  LDC R18, c[0x0][0x658] ;  /* 0x00019600ff127b82 */ /* 0x000f620000000800 */
[----:B------:R-:W-:Y:S01]  /*e6a0*/  I2FP.F32.U32 R0, R16 ;  /* 0x0000001000007245 */ /* 0x000fe20000201000 */
[----:B------:R-:W-:Y:S01]  /*e6b0*/  IMAD.IADD R3, R3, 0x1, R5 ;  /* 0x0000000103037824 */ /* 0x000fe200078e0205 */
[----:B0-----:R-:W-:Y:S01]  /*e6c0*/  ISETP.NE.U32.AND P1, PT, R20, RZ, PT ;  /* 0x000000ff1400720c */ /* 0x001fe20003f25070 */
[----:B------:R-:W-:Y:S02]  /*e6d0*/  IMAD.MOV.U32 R5, RZ, RZ, -0x1 ;  /* 0xffffffffff057424 */ /* 0x000fe400078e00ff */
[----:B------:R-:W-:Y:S02]  /*e6e0*/  FMUL R0, R0, UR6 ;  /* 0x0000000600007c20 */ /* 0x000fe40008400000 */
[----:B------:R-:W0:Y:S01]  /*e6f0*/  LDC R13, c[0x0][0x148] ;  /* 0x00005200ff0d7b82 */ /* 0x000e220000000800 */
[----:B-1----:R-:W-:Y:S01]  /*e700*/  SHF.R.U64 R10, R2, R4, R3 ;  /* 0x00000004020a7219 */ /* 0x002fe20000001203 */
[----:B------:R1:W0:Y:S01]  /*e710*/  F2I.U32.TRUNC.NTZ R12, R0 ;  /* 0x00000000000c7305 */ /* 0x000222000020f000 */
[----:B------:R-:W-:-:S02]  /*e720*/  ISETP.NE.AND.EX P1, PT, R21, RZ, PT, P1 ;  /* 0x000000ff1500720c */ /* 0x000fc40003f25310 */
[----:B------:R-:W-:-:S03]  /*e730*/  SHF.R.U32.HI R3, RZ, R4, R3 ;  /* 0x00000004ff037219 */ /* 0x000fc60000011603 */
[----:B------:R-:W0:Y:S01]  /*e740*/  LDC R14, c[0x0][0x600] ;  /* 0x00018000ff0e7b82 */ /* 0x000e220000000800 */
[-CC-:B--2---:R-:W-:Y:S02]  /*e750*/  SHF.R.U64 R8, R10, R6.reuse, R3.reuse ;  /* 0x000000060a087219 */ /* 0x184fe40000001203 */
[----:B------:R-:W-:-:S05]  /*e760*/  SHF.R.U32.HI R3, RZ, R6, R3 ;  /* 0x00000006ff037219 */ /* 0x000fca0000011603 */
[----:B------:R-:W2:Y:S01]  /*e770*/  LDC R19, c[0x0][0x648] ;  /* 0x00019200ff137b82 */ /* 0x000ea20000000800 */
[-CC-:B-----5:R-:W-:Y:S02]  /*e780*/  SHF.R.U64 R11, R8, R18.reuse, R3.reuse ;  /* 0x00000012080b7219 */ /* 0x1a0fe40000001203 */
[-C--:B------:R-:W-:Y:S02]  /*e790*/  SHF.L.U32 R5, R5, R18.reuse, RZ ;  /* 0x0000001205057219 */ /* 0x080fe400000006ff */
[-C--:B------:R-:W-:Y:S01]  /*e7a0*/  SHF.R.U32.HI R3, RZ, R18.reuse, R3 ;  /* 0x00000012ff037219 */ /* 0x080fe20000011603 */
[----:B------:R-:W-:Y:S01]  /*e7b0*/  IMAD.MOV.U32 R2, RZ, RZ, R11 ;  /* 0x000000ffff027224 */ /* 0x000fe200078e000b */
[----:B------:R-:W-:Y:S01]  /*e7c0*/  SHF.L.U32 R34, R7, R18, RZ ;  /* 0x0000001207227219 */ /* 0x000fe200000006ff */
[----:B------:R-:W0:Y:S01]  /*e7d0*/  LDC R22, c[0x0][0x638] ;  /* 0x00018e00ff167b82 */ /* 0x000e220000000800 */
[----:B------:R-:W-:-:S07]  /*e7e0*/  LOP3.LUT R17, RZ, R5, RZ, 0x33, !PT ;  /* 0x00000005ff117212 */ /* 0x000fce00078e33ff */
[----:B------:R-:W0:Y:S01]  /*e7f0*/  LDC R23, c[0x0][0x610] ;  /* 0x00018400ff177b82 */ /* 0x000e220000000800 */
[----:B-1----:R-:W-:Y:S05]  /*e800*/  @!P1 BRA `(.L_x_296) ;  /* 0x0000000000289947 */ /* 0x002fea0003800000 */
[----:B------:R-:W1:Y:S02]  /*e810*/  LDC R0, c[0x0][0x64c] ;  /* 0x00019300ff007b82 */ /* 0x000e640000000800 */
[----:B-1----:R-:W-:-:S05]  /*e820*/  IADD3 R7, P1, R11, R0, RZ ;  /* 0x000000000b077210 */ /* 0x002fca0007f3e0ff */
        /* <DEDUP_REMOVED lines=8> */
.L_x_296:
[----:B--2---:R-:W-:Y:S01]  /*e8b0*/  SHF.R.U64 R0, R2, R19, R3 ;  /* 0x0000001302007219 */ /* 0x004fe20000001203 */
[----:B0-----:R-:W-:Y:S01]  /*e8c0*/  VIADD R3, R14, 0xffffffff ;  /* 0xffffffff0e037836 */ /* 0x001fe20000000000 */
[----:B------:R-:W-:Y:S01]  /*e8d0*/  LOP3.LUT R5, R8, R17, RZ, 0xc0, !PT ;  /* 0x0000001108057212 */ /* 0x000fe200078ec0ff */
[----:B------:R-:W-:Y:S01]  /*e8e0*/  IMAD.MOV R12, RZ, RZ, -R12 ;  /* 0x000000ffff0c7224 */ /* 0x000fe200078e0a0c */
[----:B------:R-:W-:Y:S01]  /*e8f0*/  R2UR UR23, R24 ;  /* 0x00000000181772ca */ /* 0x000fe200000e0000 */
[----:B------:R-:W-:Y:S01]  /*e900*/  IMAD.MOV R2, RZ, RZ, -R0 ;  /* 0x000000ffff027224 */ /* 0x000fe200078e0a00 */
[----:B------:R-:W-:Y:S01]  /*e910*/  LOP3.LUT R3, R10, R3, RZ, 0xc0, !PT ;  /* 0x000000030a037212 */ /* 0x000fe200078ec0ff */
[----:B------:R-:W-:Y:S02]  /*e920*/  IMAD R34, R34, R0, R5 ;  /* 0x0000000022227224 */ /* 0x000fe400078e0205 */
[----:B------:R-:W-:Y:S02]  /*e930*/  @P3 IMAD R15, R13, R12, R16 ;  /* 0x0000000c0d0f3224 */ /* 0x000fe400078e0210 */
[----:B------:R-:W-:-:S02]  /*e940*/  IMAD R0, R2, R22, R11 ;  /* 0x0000001602007224 */ /* 0x000fc400078e020b */
[----:B------:R-:W-:Y:S02]  /*e950*/  IMAD R34, R34, R23, R15 ;  /* 0x0000001722227224 */ /* 0x000fe400078e020f */
[----:B------:R-:W-:Y:S02]  /*e960*/  IMAD R3, R0, R14, R3 ;  /* 0x0000000e00037224 */ /* 0x000fe400078e0203 */
[----:B------:R-:W-:-:S03]  /*e970*/  IMAD.MOV.U32 R0, RZ, RZ, 0x1 ;  /* 0x00000001ff007424 */ /* 0x000fc600078e00ff */
[----:B------:R-:W-:Y:S02]  /*e980*/  SEL R2, R3, R34, !P3 ;  /* 0x0000002203027207 */ /* 0x000fe40005800000 */
[----:B------:R-:W-:-:S03]  /*e990*/  SEL R34, R34, R3, !P3 ;  /* 0x0000000322227207 */ /* 0x000fc60005800000 */
[----:B------:R2:W-:Y:S04]  /*e9a0*/  STL [R1+0x84], R2 ;  /* 0x0000840201007387 */ /* 0x0005e80000100800 */
.L_x_294:
[----:B------:R-:W-:Y:S01]  /*e9b0*/  UIADD3 UR5, UR12, UR5, URZ ;  /* 0x000000050c057290 */ /* 0x000fe2000fffe03f */
[----:B------:R0:W-:Y:S01]  /*e9c0*/  STL [R1+0x88], R34 ;  /* 0x0000882201007387 */ /* 0x0001e20000100800 */
[----:B------:R-:W-:Y:S02]  /*e9d0*/  LOP3.LUT P1, RZ, R0, 0xff, RZ, 0xc0, !PT ;  /* 0x000000ff00ff7812 */ /* 0x000fe4000782c0ff */
[----:B------:R-:W-:Y:S02]  /*e9e0*/  USHF.R.U32.HI UR6, URZ, 0x2, UR5 ;  /* 0x000000023f067899 */ /* 0x000fe40008011605 */
[----:B------:R-:W-:Y:S02]  /*e9f0*/  UISETP.GT.U32.AND UP1, UPT, UR5, 0x3, UPT ;  /* 0x000000030500788c */ /* 0x000fe4000bf24070 */
[----:B------:R-:W-:Y:S02]  /*ea00*/  ULOP3.LUT UR6, UR6, 0x1, URZ, 0xc0, !UPT ;  /* 0x0000000106067892 */ /* 0x000fe4000f8ec03f */
[----:B------:R-:W-:-:S02]  /*ea10*/  UISETP.LT.U32.AND UP1, UPT, UR12, 0x4, UP1 ;  /* 0x000000040c00788c */ /* 0x000fc40008f21070 */
[----:B------:R-:W-:Y:S02]  /*ea20*/  UISETP.NE.U32.AND UP0, UPT, UR6, 0x1, UPT ;  /* 0x000000010600788c */ /* 0x000fe4000bf05070 */
[----:B------:R-:W-:Y:S02]  /*ea30*/  USEL UR7, URZ, 0x1, !UP1 ;  /* 0x000000013f077887 */ /* 0x000fe4000c800000 */
[----:B------:R-:W-:Y:S02]  /*ea40*/  UISETP.GT.U32.AND UP0, UPT, UR12, 0x3, !UP0 ;  /* 0x000000030c00788c */ /* 0x000fe4000c704070 */
[----:B------:R-:W-:Y:S02]  /*ea50*/  ULOP3.LUT UR5, UR5, 0x3, URZ, 0xc0, !UPT ;  /* 0x0000000305057892 */ /* 0x000fe4000f8ec03f */
[----:B------:R-:W-:-:S04]  /*ea60*/  USEL UR6, URZ, 0x1, !UP0 ;  /* 0x000000013f067887 */ /* 0x000fc8000c000000 */
[----:B------:R-:W-:Y:S01]  /*ea70*/  ULOP3.LUT UR4, UR6, UR4, UR7, 0x96, !UPT ;  /* 0x0000000406047292 */ /* 0x000fe2000f8e9607 */
[----:B0-----:R-:W-:Y:S11]  /*ea80*/  @P1 BRA `(.L_x_297) ;  /* 0xffffff2400f41947 */ /* 0x001ff6000383ffff */
[----:B------:R-:W-:Y:S05]  /*ea90*/  EXIT ;  /* 0x000000000000794d */ /* 0x000fea0003800000 */
.L_x_7:
[----:B------:R-:W2:Y:S01]  /*eaa0*/  LDL R22, [R1+0x80] ;  /* 0x0000800001167983 */ /* 0x000ea20000100800 */
[----:B0-----:R-:W-:-:S03]  /*eab0*/  ULDC.64 UR4, c[0x0][0x650] ;  /* 0x0001940000047ab9 */ /* 0x001fc60000000a00 */
[----:B-1----:R-:W3:Y:S01]  /*eac0*/  LDL R23, [R1+0x7c] ;  /* 0x00007c0001177983 */ /* 0x002ee20000100800 */
[----:B------:R-:W-:Y:S01]  /*ead0*/  PRMT R4, RZ, 0x7610, R4 ;  /* 0x00007610ff047816 */ /* 0x000fe20000000004 */
[----:B------:R-:W-:Y:S02]  /*eae0*/  IMAD.MOV.U32 R5, RZ, RZ, -0x1 ;  /* 0xffffffffff057424 */ /* 0x000fe400078e00ff */
[----:B------:R-:W-:Y:S02]  /*eaf0*/  IMAD.MOV.U32 R7, RZ, RZ, -0x1 ;  /* 0xffffffffff077424 */ /* 0x000fe400078e00ff */
[----:B------:R-:W-:Y:S01]  /*eb00*/  IMAD.MOV.U32 R6, RZ, RZ, -0x1 ;  /* 0xffffffffff067424 */ /* 0x000fe200078e00ff */
[----:B--2---:R-:W-:-:S04]  /*eb10*/  ISETP.GE.U32.AND P0, PT, R22, UR4, PT ;  /* 0x0000000416007c0c */ /* 0x004fc8000bf06070 */
[----:B---3--:R-:W-:-:S13]  /*eb20*/  ISETP.GE.U32.AND.EX P0, PT, R23, UR5, PT, P0 ;  /* 0x0000000517007c0c */ /* 0x008fda000bf06100 */
[----:B------:R-:W-:Y:S05]  /*eb30*/  @P0 BRA `(.L_x_298) ;  /* 0x00000004002c0947 */ /* 0x000fea0003800000 */
[----:B------:R-:W0:Y:S01]  /*eb40*/  LDC.64 R14, c[0x0][0x628] ;  /* 0x00018a00ff0e7b82 */ /* 0x000e220000000a00 */
[----:B------:R-:W-:Y:S02]  /*eb50*/  IMAD.MOV.U32 R8, RZ, RZ, R22 ;  /* 0x000000ffff087224 */ /* 0x000fe400078e0016 */
[----:B------:R-:W-:-:S05]  /*eb60*/  IMAD.MOV.U32 R9, RZ, RZ, R23 ;  /* 0x000000ffff097224 */ /* 0x000fca00078e0017 */
[----:B------:R-:W1:Y:S08]  /*eb70*/  LDC R10, c[0x0][0x630] ;  /* 0x00018c00ff0a7b82 */ /* 0x000e700000000800 */
[----:B------:R-:W2:Y:S01]  /*eb80*/  LDC.64 R16, c[0x0][0x620] ;  /* 0x00018800ff107b82 */ /* 0x000ea20000000a00 */
[----:B0-----:R-:W-:-:S04]  /*eb90*/  ISETP.NE.U32.AND P0, PT, R14, RZ, PT ;  /* 0x000000ff0e00720c */ /* 0x001fc80003f05070 */
[----:B------:R-:W-:-:S13]  /*eba0*/  ISETP.NE.AND.EX P0, PT, R15, RZ, PT, P0 ;  /* 0x000000ff0f00720c */ /* 0x000fda0003f05300 */
[----:B-12---:R-:W-:Y:S05]  /*ebb0*/  @!P0 BRA `(.L_x_299) ;  /* 0x0000000000288947 */ /* 0x006fea0003800000 */
        /* <DEDUP_REMOVED lines=10> */
.L_x_299:
[----:B------:R-:W0:Y:S01]  /*ec60*/  LDC.64 R20, c[0x0][0x640] ;  /* 0x00019000ff147b82 */ /* 0x000e220000000a00 */
[-CC-:B------:R-:W-:Y:S02]  /*ec70*/  SHF.R.U64 R14, R8, R10.reuse, R9.reuse ;  /* 0x0000000a080e7219 */ /* 0x180fe40000001209 */
[----:B------:R-:W-:Y:S02]  /*ec80*/  SHF.R.U32.HI R4, RZ, R10, R9 ;  /* 0x0000000aff047219 */ /* 0x000fe40000011609 */
[----:B------:R-:W-:-:S03]  /*ec90*/  IADD3 R7, P0, RZ, -R14, RZ ;  /* 0x8000000eff077210 */ /* 0x000fc60007f1e0ff */
[----:B------:R-:W1:Y:S02]  /*eca0*/  LDC R8, c[0x0][0x618] ;  /* 0x00018600ff087b82 */ /* 0x000e640000000800 */
[----:B------:R-:W-:Y:S02]  /*ecb0*/  IMAD.X R5, RZ, RZ, ~R4, P0 ;  /* 0x000000ffff057224 */ /* 0x000fe400000e0e04 */
[----:B------:R-:W-:Y:S02]  /*ecc0*/  IMAD.MOV.U32 R4, RZ, RZ, R22 ;  /* 0x000000ffff047224 */ /* 0x000fe400078e0016 */
[-C--:B------:R-:W-:Y:S02]  /*ecd0*/  IMAD R6, R5, R16.reuse, RZ ;  /* 0x0000001005067224 */ /* 0x080fe400078e02ff */
[----:B------:R-:W2:Y:S01]  /*ece0*/  LDC R18, c[0x0][0x608] ;  /* 0x00018200ff127b82 */ /* 0x000ea20000000800 */
[----:B------:R-:W-:Y:S02]  /*ecf0*/  IMAD.MOV.U32 R5, RZ, RZ, R23 ;  /* 0x000000ffff057224 */ /* 0x000fe400078e0017 */
[----:B------:R-:W-:-:S05]  /*ed00*/  IMAD.WIDE.U32 R4, R7, R16, R4 ;  /* 0x0000001007047225 */ /* 0x000fca00078e0004 */
[----:B------:R-:W3:Y:S01]  /*ed10*/  LDC R19, c[0x0][0x658] ;  /* 0x00019600ff137b82 */ /* 0x000ee20000000800 */
[----:B------:R-:W-:Y:S01]  /*ed20*/  IMAD R7, R7, R17, R6 ;  /* 0x0000001107077224 */ /* 0x000fe200078e0206 */
[----:B0-----:R-:W-:Y:S01]  /*ed30*/  ISETP.NE.U32.AND P0, PT, R20, RZ, PT ;  /* 0x000000ff1400720c */ /* 0x001fe20003f05070 */
[----:B------:R-:W-:Y:S02]  /*ed40*/  IMAD.MOV.U32 R6, RZ, RZ, -0x1 ;  /* 0xffffffffff067424 */ /* 0x000fe400078e00ff */
[----:B------:R-:W-:Y:S01]  /*ed50*/  IMAD.IADD R5, R5, 0x1, R7 ;  /* 0x0000000105057824 */ /* 0x000fe200078e0207 */
[----:B------:R-:W-:Y:S02]  /*ed60*/  ISETP.NE.AND.EX P0, PT, R21, RZ, PT, P0 ;  /* 0x000000ff1500720c */ /* 0x000fe40003f05300 */
[----:B------:R-:W0:Y:S02]  /*ed70*/  LDC R17, c[0x0][0x600] ;  /* 0x00018000ff117b82 */ /* 0x000e240000000800 */
[----:B-1----:R-:W-:-:S02]  /*ed80*/  SHF.R.U64 R10, R4, R8, R5 ;  /* 0x00000008040a7219 */ /* 0x002fc40000001205 */
[----:B------:R-:W-:-:S04]  /*ed90*/  SHF.R.U32.HI R5, RZ, R8, R5 ;  /* 0x00000008ff057219 */ /* 0x000fc80000011605 */
[----:B------:R-:W1:Y:S01]  /*eda0*/  LDC R22, c[0x0][0x648] ;  /* 0x00019200ff167b82 */ /* 0x000e620000000800 */
[-CC-:B--2---:R-:W-:Y:S02]  /*edb0*/  SHF.R.U64 R15, R10, R18.reuse, R5.reuse ;  /* 0x000000120a0f7219 */ /* 0x184fe40000001205 */
[----:B------:R-:W-:Y:S01]  /*edc0*/  SHF.R.U32.HI R4, RZ, R18, R5 ;  /* 0x00000012ff047219 */ /* 0x000fe20000011605 */
[----:B------:R-:W-:-:S04]  /*edd0*/  IMAD.MOV.U32 R18, RZ, RZ, 0x1 ;  /* 0x00000001ff127424 */ /* 0x000fc800078e00ff */
[----:B------:R-:W2:Y:S01]  /*ede0*/  LDC R23, c[0x0][0x638] ;  /* 0x00018e00ff177b82 */ /* 0x000ea20000000800 */
[-CC-:B---3--:R-:W-:Y:S02]  /*edf0*/  SHF.R.U64 R16, R15, R19.reuse, R4.reuse ;  /* 0x000000130f107219 */ /* 0x188fe40000001204 */
[-C--:B------:R-:W-:Y:S02]  /*ee00*/  SHF.L.U32 R6, R6, R19.reuse, RZ ;  /* 0x0000001306067219 */ /* 0x080fe400000006ff */
[----:B------:R-:W-:Y:S01]  /*ee10*/  SHF.R.U32.HI R5, RZ, R19, R4 ;  /* 0x00000013ff057219 */ /* 0x000fe20000011604 */
[----:B------:R-:W-:Y:S01]  /*ee20*/  IMAD.MOV.U32 R4, RZ, RZ, R16 ;  /* 0x000000ffff047224 */ /* 0x000fe200078e0010 */
[----:B------:R-:W-:Y:S01]  /*ee30*/  LOP3.LUT R24, RZ, R6, RZ, 0x33, !PT ;  /* 0x00000006ff187212 */ /* 0x000fe200078e33ff */
[----:B------:R-:W3:Y:S01]  /*ee40*/  LDC R25, c[0x0][0x610] ;  /* 0x00018400ff197b82 */ /* 0x000ee20000000800 */
[----:B------:R-:W-:Y:S05]  /*ee50*/  @!P0 BRA `(.L_x_300) ;  /* 0x0000000000288947 */ /* 0x000fea0003800000 */
        /* <DEDUP_REMOVED lines=10> */
.L_x_300:
[----:B-1----:R-:W-:Y:S01]  /*ef00*/  SHF.R.U64 R4, R4, R22, R5 ;  /* 0x0000001604047219 */ /* 0x002fe20000001205 */
[----:B0-----:R-:W-:Y:S01]  /*ef10*/  VIADD R7, R17, 0xffffffff ;  /* 0xffffffff11077836 */ /* 0x001fe20000000000 */
[----:B------:R-:W-:Y:S01]  /*ef20*/  SHF.L.U32 R18, R18, R19, RZ ;  /* 0x0000001312127219 */ /* 0x000fe200000006ff */
[----:B------:R-:W-:Y:S01]  /*ef30*/  @P3 IMAD R0, R11, R12, R2 ;  /* 0x0000000c0b003224 */ /* 0x000fe200078e0202 */
[----:B------:R-:W-:Y:S01]  /*ef40*/  LOP3.LUT R3, R15, R24, RZ, 0xc0, !PT ;  /* 0x000000180f037212 */ /* 0x000fe200078ec0ff */
[----:B------:R-:W-:Y:S01]  /*ef50*/  IMAD.MOV R5, RZ, RZ, -R4 ;  /* 0x000000ffff057224 */ /* 0x000fe200078e0a04 */
[----:B------:R-:W-:Y:S01]  /*ef60*/  LOP3.LUT R7, R10, R7, RZ, 0xc0, !PT ;  /* 0x000000070a077212 */ /* 0x000fe200078ec0ff */
[----:B------:R-:W-:Y:S02]  /*ef70*/  IMAD.MOV.U32 R6, RZ, RZ, R14 ;  /* 0x000000ffff067224 */ /* 0x000fe400078e000e */
[----:B------:R-:W-:Y:S02]  /*ef80*/  IMAD R3, R18, R4, R3 ;  /* 0x0000000412037224 */ /* 0x000fe400078e0203 */
[----:B--2---:R-:W-:-:S02]  /*ef90*/  IMAD R2, R5, R23, R16 ;  /* 0x0000001705027224 */ /* 0x004fc400078e0210 */
[----:B---3--:R-:W-:Y:S02]  /*efa0*/  IMAD R0, R3, R25, R0 ;  /* 0x0000001903007224 */ /* 0x008fe400078e0200 */
[----:B------:R-:W-:Y:S02]  /*efb0*/  IMAD R5, R2, R17, R7 ;  /* 0x0000001102057224 */ /* 0x000fe400078e0207 */
[----:B------:R-:W-:-:S03]  /*efc0*/  IMAD.MOV.U32 R4, RZ, RZ, 0x1 ;  /* 0x00000001ff047424 */ /* 0x000fc600078e00ff */
[----:B------:R-:W-:Y:S02]  /*efd0*/  SEL R7, R5, R0, !P3 ;  /* 0x0000000005077207 */ /* 0x000fe40005800000 */
[----:B------:R-:W-:-:S07]  /*efe0*/  SEL R5, R0, R5, !P3 ;  /* 0x0000000500057207 */ /* 0x000fce0005800000 */
.L_x_298:
[----:B------:R-:W-:-:S08]  /*eff0*/  NOP ;  /* 0x0000000000007918 */ /* 0x000fd00000000000 */
[----:B------:R-:W0:-:S00]  /*f000*/  USETMAXREG.DEALLOC.CTAPOOL 0x28 ;  /* 0x00000028000079c8 */ /* 0x000e0000080e0500 */
[----:B------:R-:W-:-:S13]  /*f010*/  ISETP.NE.AND P0, PT, RZ, UR8, PT ;  /* 0x00000008ff007c0c */ /* 0x000fda000bf05270 */
[----:B------:R-:W-:Y:S05]  /*f020*/  @P0 EXIT ;  /* 0x000000000000094d */ /* 0x000fea0003800000 */
[----:B0-----:R-:W-:Y:S01]  /*f030*/  LOP3.LUT P0, RZ, R4, 0xff, RZ, 0xc0, !PT ;  /* 0x000000ff04ff7812 */ /* 0x001fe2000780c0ff */
[----:B------:R-:W-:Y:S02]  /*f040*/  IMAD.MOV.U32 R11, RZ, RZ, 0x1 ;  /* 0x00000001ff0b7424 */ /* 0x000fe400078e00ff */
[----:B------:R-:W-:-:S10]  /*f050*/  IMAD.MOV.U32 R10, RZ, RZ, RZ ;  /* 0x000000ffff0a7224 */ /* 0x000fd400078e00ff */
[----:B------:R-:W-:Y:S05]  /*f060*/  @!P0 BRA `(.L_x_301) ;  /* 0x0000000c00608947 */ /* 0x000fea0003800000 */
[----:B------:R-:W0:Y:S01]  /*f070*/  S2UR UR12, SR_CgaCtaId ;  /* 0x00000000000c79c3 */ /* 0x000e220000008800 */
[----:B------:R-:W-:Y:S01]  /*f080*/  ULDC UR4, c[0x0][0x28c] ;  /* 0x0000a30000047ab9 */ /* 0x000fe20000000800 */
[----:B------:R-:W-:Y:S01]  /*f090*/  ULDC UR6, c[0x0][0x658] ;  /* 0x0001960000067ab9 */ /* 0x000fe20000000800 */
[----:B------:R-:W-:Y:S01]  /*f0a0*/  UIADD3 UR10, UR4, 0x1f, URZ ;  /* 0x0000001f040a7890 */ /* 0x000fe2000fffe03f */
[----:B------:R-:W-:Y:S01]  /*f0b0*/  BSSY B0, `(.L_x_301) ;  /* 0x00000d3000007945 */ /* 0x000fe20003800000 */
[----:B------:R-:W-:Y:S01]  /*f0c0*/  UMOV UR7, 0xffffffff ;  /* 0xffffffff00077882 */ /* 0x000fe20000000000 */
[----:B------:R-:W-:Y:S01]  /*f0d0*/  ULDC UR5, c[0x0][0x600] ;  /* 0x0001800000057ab9 */ /* 0x000fe20000000800 */
[----:B------:R-:W-:Y:S01]  /*f0e0*/  UMOV UR9, 0x1 ;  /* 0x0000000100097882 */ /* 0x000fe20000000000 */
[----:B------:R-:W-:Y:S01]  /*f0f0*/  USHF.L.U32 UR7, UR7, UR6, URZ ;  /* 0x0000000607077299 */ /* 0x000fe2000800063f */
[----:B------:R-:W-:Y:S01]  /*f100*/  IMAD.MOV.U32 R9, RZ, RZ, 0x1 ;  /* 0x00000001ff097424 */ /* 0x000fe200078e00ff */
[----:B------:R-:W-:Y:S01]  /*f110*/  UIADD3 UR4, UR5, -0x1, URZ ;  /* 0xffffffff05047890 */ /* 0x000fe2000fffe03f */
[----:B------:R-:W-:Y:S01]  /*f120*/  IMAD.MOV.U32 R11, RZ, RZ, 0x1 ;  /* 0x00000001ff0b7424 */ /* 0x000fe200078e00ff */
[----:B------:R-:W-:Y:S01]  /*f130*/  USHF.R.S32.HI UR11, URZ, 0x1f, UR10 ;  /* 0x0000001f3f0b7899 */ /* 0x000fe2000801140a */
[----:B------:R-:W-:Y:S01]  /*f140*/  IMAD.MOV.U32 R10, RZ, RZ, RZ ;  /* 0x000000ffff0a7224 */ /* 0x000fe200078e00ff */
[----:B------:R-:W-:Y:S01]  /*f150*/  ULDC UR8, c[0x0][0xc] ;  /* 0x0000030000087ab9 */ /* 0x000fe20000000800 */
[----:B------:R-:W-:-:S02]  /*f160*/  USHF.L.U32 UR5, UR9, UR6, URZ ;  /* 0x0000000609057299 */ /* 0x000fc4000800063f */
[----:B------:R-:W-:Y:S01]  /*f170*/  ULEA.HI UR11, UR11, UR10, URZ, 0x5 ;  /* 0x0000000a0b0b7291 */ /* 0x000fe2000f8f283f */
[----:B------:R-:W-:Y:S01]  /*f180*/  ULDC UR9, c[0x0][0x10] ;  /* 0x0000040000097ab9 */ /* 0x000fe20000000800 */
[----:B------:R-:W-:Y:S02]  /*f190*/  ULOP3.LUT UR6, URZ, UR7, URZ, 0x33, !UPT ;  /* 0x000000073f067292 */ /* 0x000fe4000f8e333f */
[----:B------:R-:W-:Y:S01]  /*f1a0*/  UIMAD.WIDE.U32 UR8, UR8, UR9, URZ ;  /* 0x00000009080872a5 */ /* 0x000fe2000f8e003f */
[----:B------:R-:W-:Y:S01]  /*f1b0*/  ULDC UR7, c[0x0][0x14] ;  /* 0x0000050000077ab9 */ /* 0x000fe20000000800 */
[----:B------:R-:W-:Y:S01]  /*f1c0*/  USHF.R.S32.HI UR20, URZ, 0x5, UR11 ;  /* 0x000000053f147899 */ /* 0x000fe2000801140b */
[----:B0-----:R-:W-:Y:S01]  /*f1d0*/  IMAD.U32 R8, RZ, RZ, UR12 ;  /* 0x0000000cff087e24 */ /* 0x001fe2000f8e00ff */
[----:B------:R-:W-:Y:S02]  /*f1e0*/  UIMAD.WIDE.U32 UR24, UR8, UR7, URZ ;  /* 0x00000007081872a5 */ /* 0x000fe4000f8e003f */
[----:B------:R-:W-:-:S02]  /*f1f0*/  UIMAD UR18, UR9, UR7, URZ ;  /* 0x00000007091272a4 */ /* 0x000fc4000f8e023f */
[----:B------:R-:W-:Y:S02]  /*f200*/  ULOP3.LUT UR23, UR13, 0x2, URZ, 0xfc, !UPT ;  /* 0x000000020d177892 */ /* 0x000fe4000f8efc3f */
[----:B------:R-:W-:Y:S02]  /*f210*/  UIADD3 UR18, UR25, UR18, URZ ;  /* 0x0000001219127290 */ /* 0x000fe4000fffe03f */
[----:B------:R-:W-:Y:S01]  /*f220*/  UIADD3 UR28, UR20, 0x1, URZ ;  /* 0x00000001141c7890 */ /* 0x000fe2000fffe03f */
[----:B------:R-:W-:-:S11]  /*f230*/  ULDC.64 UR26, c[0x0][0x198] ;  /* 0x00006600001a7ab9 */ /* 0x000fd60000000a00 */
.L_x_312:
[----:B------:R-:W-:-:S03]  /*f240*/  UMOV UR7, 0xffffffff ;  /* 0xffffffff00077882 */ /* 0x000fc60000000000 */
[----:B------:R-:W-:Y:S05]  /*f250*/  BRA.DIV UR7, `(.L_x_302) ;  /* 0x0000000e07e07947 */ /* 0x000fea000b800000 */
[----:B------:R-:W-:-:S13]  /*f260*/  ELECT P0, URZ, PT ;  /* 0x00000000003f782f */ /* 0x000fda0003800000 */
.L_x_323:
[----:B------:R-:W0:Y:S01]  /*f270*/  LDC R0, c[0x0][0x28c] ;  /* 0x0000a300ff007b82 */ /* 0x000e220000000800 */
[----:B------:R-:W-:Y:S01]  /*f280*/  BSSY B1, `(.L_x_303) ;  /* 0x000003c000017945 */ /* 0x000fe20003800000 */
[----:B0-----:R-:W-:-:S13]  /*f290*/  ISETP.LT.OR P0, PT, R0, 0x1, !P0 ;  /* 0x000000010000780c */ /* 0x001fda0004701670 */
[----:B------:R-:W-:Y:S05]  /*f2a0*/  @P0 BRA `(.L_x_304) ;  /* 0x0000000000e40947 */ /* 0x000fea0003800000 */
[----:B------:R-:W-:Y:S02]  /*f2b0*/  IMAD R5, R5, 0x2, R8 ;  /* 0x0000000205057824 */ /* 0x000fe400078e0208 */
[----:B------:R-:W-:Y:S02]  /*f2c0*/  IMAD.SHL.U32 R12, R7, 0x100, RZ ;  /* 0x00000100070c7824 */ /* 0x000fe400078e00ff */
[----:B------:R-:W-:Y:S02]  /*f2d0*/  IMAD.MOV.U32 R13, RZ, RZ, RZ ;  /* 0x000000ffff0d7224 */ /* 0x000fe400078e00ff */
[----:B------:R-:W-:Y:S02]  /*f2e0*/  IMAD.U32 R15, RZ, RZ, UR28 ;  /* 0x0000001cff0f7e24 */ /* 0x000fe4000f8e00ff */
[----:B------:R-:W-:Y:S02]  /*f2f0*/  IMAD.MOV.U32 R0, RZ, RZ, R11 ;  /* 0x000000ffff007224 */ /* 0x000fe400078e000b */
[----:B------:R-:W-:-:S02]  /*f300*/  IMAD.MOV.U32 R3, RZ, RZ, R10 ;  /* 0x000000ffff037224 */ /* 0x000fc400078e000a */
[----:B------:R-:W-:-:S07]  /*f310*/  IMAD.SHL.U32 R7, R5, 0x40, RZ ;  /* 0x0000004005077824 */ /* 0x000fce00078e00ff */
.L_x_307:
[----:B------:R-:W0:Y:S01]  /*f320*/  S2UR UR7, SR_CgaCtaId ;  /* 0x00000000000779c3 */ /* 0x000e220000008800 */
[----:B------:R-:W1:Y:S01]  /*f330*/  S2R R4, SR_TID.X ;  /* 0x0000000000047919 */ /* 0x000e620000002100 */
[----:B------:R-:W-:Y:S02]  /*f340*/  MOV R5, 0x400 ;  /* 0x0000040000057802 */ /* 0x000fe40000000f00 */
[----:B------:R-:W-:Y:S01]  /*f350*/  SHF.L.U32 R2, R0, 0x1f, RZ ;  /* 0x0000001f00027819 */ /* 0x000fe200000006ff */
[----:B0-----:R-:W-:-:S05]  /*f360*/  IMAD.U32 R8, RZ, RZ, UR7 ;  /* 0x00000007ff087e24 */ /* 0x001fca000f8e00ff */
[----:B------:R-:W-:Y:S02]  /*f370*/  LEA R14, R8, R5, 0x18 ;  /* 0x00000005080e7211 */ /* 0x000fe400078ec0ff */
[----:B-1----:R-:W-:-:S03]  /*f380*/  LOP3.LUT P1, RZ, R4, 0x7f, RZ, 0xc0, !PT ;  /* 0x0000007f04ff7812 */ /* 0x002fc6000782c0ff */
[----:B------:R-:W-:-:S04]  /*f390*/  IMAD R5, R3, 0x8, R14 ;  /* 0x0000000803057824 */ /* 0x000fc800078e020e */
[----:B------:R-:W0:Y:S06]  /*f3a0*/  SYNCS.PHASECHK.TRANS64.TRYWAIT P0, [R5+URZ+0x20], R2 ;  /* 0x00002002050075a7 */ /* 0x000e2c000800017f */
[----:B------:R-:W1:Y:S01]  /*f3b0*/  @!P1 LDC R4, c[0x0][0x500] ;  /* 0x00014000ff049b82 */ /* 0x000e620000000800 */
[----:B0-----:R-:W-:Y:S05]  /*f3c0*/  @!P0 BRA `(.L_x_305) ;  /* 0x0000000c00a48947 */ /* 0x001fea0003800000 */
.L_x_324:
[----:B------:R-:W-:Y:S01]  /*f3d0*/  UPRMT UR7, UR23, 0x9910, URZ ;  /* 0x0000991017077896 */ /* 0x000fe2000800003f */
[----:B-1----:R1:W-:Y:S03]  /*f3e0*/  @!P1 SYNCS.ARRIVE.TRANS64 RZ, [R5+URZ], R4 ;  /* 0x0000000405ff99a7 */ /* 0x0023e6000800003f */
[----:B------:R-:W-:-:S06]  /*f3f0*/  UISETP.NE.AND UP0, UPT, UR7, 0x2, UPT ;  /* 0x000000020700788c */ /* 0x000fcc000bf05270 */
[----:B------:R-:W-:-:S13]  /*f400*/  PLOP3.LUT P0, PT, PT, PT, UP0, 0x80, 0x0 ;  /* 0x000000000000781c */ /* 0x000fda0003f0f008 */
[----:B-1----:R-:W-:Y:S05]  /*f410*/  @P0 BRA `(.L_x_306) ;  /* 0x0000000000040947 */ /* 0x002fea0003800000 */
[----:B------:R-:W-:Y:S01]  /*f420*/  BPT.TRAP 0x1 ;  /* 0x000000040000795c */ /* 0x000fe20000300000 */
.L_x_306:
[----:B0-----:R-:W-:Y:S01]  /*f430*/  IMAD R2, R3, 0x2, R8 ;  /* 0x0000000203027824 */ /* 0x001fe200078e0208 */
[----:B------:R-:W-:Y:S01]  /*f440*/  R2UR UR9, R5 ;  /* 0x00000000050972ca */ /* 0x000fe200000e0000 */
[----:B------:R-:W-:Y:S01]  /*f450*/  VIADD R15, R15, 0xffffffff ;  /* 0xffffffff0f0f7836 */ /* 0x000fe20000000000 */
[----:B------:R-:W-:Y:S01]  /*f460*/  UIADD3 UR14, UP0, UR26, 0xf0, URZ ;  /* 0x000000f01a0e7890 */ /* 0x000fe2000ff1e03f */
[--C-:B------:R-:W-:Y:S01]  /*f470*/  IMAD.U32 R2, R2, 0x800, R14.reuse ;  /* 0x0000080002027824 */ /* 0x100fe200078e000e */
[----:B------:R-:W-:Y:S01]  /*f480*/  R2UR UR11, R7 ;  /* 0x00000000070b72ca */ /* 0x000fe200000e0000 */
[----:B------:R-:W-:Y:S01]  /*f490*/  IMAD R14, R3, 0x2000, R14 ;  /* 0x00002000030e7824 */ /* 0x000fe200078e020e */
[----:B------:R-:W-:Y:S01]  /*f4a0*/  R2UR UR10, R13 ;  /* 0x000000000d0a72ca */ /* 0x000fe200000e0000 */
[----:B------:R-:W-:Y:S01]  /*f4b0*/  UIADD3 UR30, UP1, UR26, 0x1f0, URZ ;  /* 0x000001f01a1e7890 */ /* 0x000fe2000ff3e03f */
[----:B------:R-:W-:Y:S01]  /*f4c0*/  R2UR UR7, R2 ;  /* 0x00000000020772ca */ /* 0x000fe200000e0000 */
[----:B------:R-:W-:Y:S01]  /*f4d0*/  UIADD3.X UR15, URZ, UR27, URZ, UP0, !UPT ;  /* 0x0000001b3f0f7290 */ /* 0x000fe200087fe43f */
[----:B------:R-:W-:Y:S01]  /*f4e0*/  R2UR UR8, R14 ;  /* 0x000000000e0872ca */ /* 0x000fe200000e0000 */
[----:B------:R-:W-:Y:S01]  /*f4f0*/  VIADD R3, R3, 0x1 ;  /* 0x0000000103037836 */ /* 0x000fe20000000000 */
[----:B------:R-:W-:Y:S01]  /*f500*/  R2UR UR12, R6 ;  /* 0x00000000060c72ca */ /* 0x000fe200000e0000 */
[----:B------:R-:W-:Y:S01]  /*f510*/  UIADD3.X UR31, URZ, UR27, URZ, UP1, !UPT ;  /* 0x0000001b3f1f7290 */ /* 0x000fe20008ffe43f */
[----:B------:R-:W-:Y:S01]  /*f520*/  R2UR UR21, R12 ;  /* 0x000000000c1572ca */ /* 0x000fe200000e0000 */
[----:B------:R-:W-:Y:S01]  /*f530*/  UMOV UR22, 0x30000 ;  /* 0x0003000000167882 */ /* 0x000fe20000000000 */
[----:B------:R-:W-:Y:S01]  /*f540*/  ISETP.GT.AND P1, PT, R15, 0x1, PT ;  /* 0x000000010f00780c */ /* 0x000fe20003f24270 */
[----:B------:R-:W-:Y:S01]  /*f550*/  UMOV UR16, 0x0 ;  /* 0x0000000000107882 */ /* 0x000fe20000000000 */
[----:B------:R-:W-:Y:S01]  /*f560*/  UMOV UR17, 0x10000000 ;  /* 0x1000000000117882 */ /* 0x000fe20000000000 */
[----:B------:R-:W-:Y:S01]  /*f570*/  ISETP.NE.AND P0, PT, R3, 0x4, PT ;  /* 0x000000040300780c */ /* 0x000fe20003f05270 */
[----:B------:R-:W-:Y:S01]  /*f580*/  VIADD R13, R13, 0x20 ;  /* 0x000000200d0d7836 */ /* 0x000fe20000000000 */
[----:B------:R-:W-:-:S02]  /*f590*/  UIADD3 UR7, UR7, 0x100, URZ ;  /* 0x0000010007077890 */ /* 0x000fc4000fffe03f */
[----:B------:R-:W-:Y:S01]  /*f5a0*/  UIADD3 UR19, UR8, 0x4100, URZ ;  /* 0x0000410008137890 */ /* 0x000fe2000fffe03f */
[----:B------:R-:W-:Y:S02]  /*f5b0*/  SEL R5, RZ, 0x1, P0 ;  /* 0x00000001ff057807 */ /* 0x000fe40000000000 */
[----:B------:R-:W-:Y:S02]  /*f5c0*/  SEL R3, R3, RZ, P0 ;  /* 0x000000ff03037207 */ /* 0x000fe40000000000 */
[----:B------:R-:W-:Y:S01]  /*f5d0*/  UMOV UR8, UR7 ;  /* 0x0000000700087c82 */ /* 0x000fe20008000000 */
[----:B------:R-:W-:Y:S01]  /*f5e0*/  LOP3.LUT R0, R0, R5, RZ, 0x3c, !PT ;  /* 0x0000000500007212 */ /* 0x000fe200078e3cff */
[----:B------:R0:W-:Y:S02]  /*f5f0*/  UTMALDG.3D.MULTICAST [UR8], [UR14], UR22, desc[UR16] ;  /* 0x000010080e0073b4 */ /* 0x0001e40008011816 */
[----:B0-----:R-:W-:Y:S01]  /*f600*/  UMOV UR8, UR19 ;  /* 0x0000001300087c82 */ /* 0x001fe20008000000 */
[----:B------:R-:W-:-:S02]  /*f610*/  UMOV UR11, UR21 ;  /* 0x00000015000b7c82 */ /* 0x000fc40008000000 */
[----:B------:R0:W-:Y:S02]  /*f620*/  UTMALDG.3D [UR8], [UR30], desc[UR16] ;  /* 0x000010081e0075b4 */ /* 0x0001e40008011000 */
[----:B0-----:R-:W-:Y:S05]  /*f630*/  @P1 BRA `(.L_x_307) ;  /* 0xfffffffc00381947 */ /* 0x001fea000383ffff */
.L_x_304:
[----:B------:R-:W-:Y:S05]  /*f640*/  BSYNC B1 ;  /* 0x0000000000017941 */ /* 0x000fea0003800000 */
.L_x_303:
[----:B------:R-:W2:Y:S01]  /*f650*/  LDL.LU R16, [R1+0x7c] ;  /* 0x00007c0001107983 */ /* 0x000ea20000300800 */
[----:B------:R-:W-:Y:S01]  /*f660*/  LOP3.LUT P2, RZ, R9, 0xff, RZ, 0xc0, !PT ;  /* 0x000000ff09ff7812 */ /* 0x000fe2000784c0ff */
[----:B------:R-:W-:Y:S01]  /*f670*/  VIADD R10, R10, UR20 ;  /* 0x000000140a0a7c36 */ /* 0x000fe20008000000 */
[----:B------:R-:W-:Y:S01]  /*f680*/  ULDC.64 UR8, c[0x0][0x650] ;  /* 0x0001940000087ab9 */ /* 0x000fe20000000a00 */
[----:B------:R-:W3:Y:S01]  /*f690*/  LDL.LU R14, [R1+0x80] ;  /* 0x00008000010e7983 */ /* 0x000ee20000300800 */
[----:B------:R-:W-:Y:S01]  /*f6a0*/  IMAD.U32 R2, RZ, RZ, UR20 ;  /* 0x00000014ff027e24 */ /* 0x000fe2000f8e00ff */
[----:B------:R-:W-:Y:S01]  /*f6b0*/  BSSY B1, `(.L_x_308) ;  /* 0x0000070000017945 */ /* 0x000fe20003800000 */
[----:B------:R-:W-:Y:S01]  /*f6c0*/  SHF.R.U32.HI R0, RZ, 0x2, R10 ;  /* 0x00000002ff007819 */ /* 0x000fe2000001160a */
[----:B------:R-:W-:Y:S01]  /*f6d0*/  IMAD.MOV.U32 R5, RZ, RZ, -0x1 ;  /* 0xffffffffff057424 */ /* 0x000fe200078e00ff */
[----:B------:R-:W-:Y:S01]  /*f6e0*/  ISETP.GT.U32.AND P0, PT, R10, 0x3, PT ;  /* 0x000000030a00780c */ /* 0x000fe20003f04070 */
[----:B------:R-:W-:Y:S01]  /*f6f0*/  IMAD.MOV.U32 R7, RZ, RZ, -0x1 ;  /* 0xffffffffff077424 */ /* 0x000fe200078e00ff */
[----:B------:R-:W-:Y:S01]  /*f700*/  LOP3.LUT R0, R0, 0x1, RZ, 0xc0, !PT ;  /* 0x0000000100007812 */ /* 0x000fe200078ec0ff */
[----:B------:R-:W-:Y:S01]  /*f710*/  IMAD.MOV.U32 R6, RZ, RZ, -0x1 ;  /* 0xffffffffff067424 */ /* 0x000fe200078e00ff */
[----:B------:R-:W-:Y:S01]  /*f720*/  ISETP.LT.U32.AND P0, PT, R2, 0x4, P0 ;  /* 0x000000040200780c */ /* 0x000fe20000701070 */
[----:B------:R-:W0:Y:S01]  /*f730*/  @P2 S2R R8, SR_CgaCtaId ;  /* 0x0000000000082919 */ /* 0x000e220000008800 */
[----:B------:R-:W-:-:S02]  /*f740*/  @P2 MOV R3, 0x400 ;  /* 0x0000040000032802 */ /* 0x000fc40000000f00 */
[----:B------:R-:W-:Y:S01]  /*f750*/  ISETP.NE.U32.AND P1, PT, R0, 0x1, PT ;  /* 0x000000010000780c */ /* 0x000fe20003f25070 */
[----:B------:R-:W-:Y:S01]  /*f760*/  IMAD.U32 R0, RZ, RZ, UR20 ;  /* 0x00000014ff007e24 */ /* 0x000fe2000f8e00ff */
[----:B------:R-:W-:Y:S02]  /*f770*/  LOP3.LUT R10, R10, 0x3, RZ, 0xc0, !PT ;  /* 0x000000030a0a7812 */ /* 0x000fe400078ec0ff */
[----:B------:R-:W-:Y:S02]  /*f780*/  PRMT R9, RZ, 0x7610, R9 ;  /* 0x00007610ff097816 */ /* 0x000fe40000000009 */
[----:B------:R-:W-:Y:S02]  /*f790*/  ISETP.GT.U32.AND P1, PT, R0, 0x3, !P1 ;  /* 0x000000030000780c */ /* 0x000fe40004f24070 */
[----:B------:R-:W-:Y:S02]  /*f7a0*/  SEL R0, RZ, 0x1, !P0 ;  /* 0x00000001ff007807 */ /* 0x000fe40004000000 */
[----:B------:R-:W-:-:S04]  /*f7b0*/  SEL R2, RZ, 0x1, !P1 ;  /* 0x00000001ff027807 */ /* 0x000fc80004800000 */
[--C-:B------:R-:W-:Y:S02]  /*f7c0*/  LOP3.LUT R11, R2, R11, R0.reuse, 0x96, !PT ;  /* 0x0000000b020b7212 */ /* 0x100fe400078e9600 */
[----:B------:R-:W-:Y:S02]  /*f7d0*/  PRMT R0, RZ, 0x7610, R0 ;  /* 0x00007610ff007816 */ /* 0x000fe40000000000 */
[----:B0-----:R-:W-:-:S04]  /*f7e0*/  @P2 LEA R3, R8, R3, 0x18 ;  /* 0x0000000308032211 */ /* 0x001fc800078ec0ff */
[----:B------:R0:W-:Y:S01]  /*f7f0*/  @P2 SYNCS.ARRIVE.TRANS64.A1T0 RZ, [R3+URZ+0x58], RZ ;  /* 0x000058ff03ff29a7 */ /* 0x0001e2000810003f */
[----:B---3--:R-:W-:-:S04]  /*f800*/  IADD3 R14, P2, R14, UR24, RZ ;  /* 0x000000180e0e7c10 */ /* 0x008fc8000ff5e0ff */
[----:B--2---:R-:W-:Y:S01]  /*f810*/  IADD3.X R16, R16, UR18, RZ, P2, !PT ;  /* 0x0000001210107c10 */ /* 0x004fe200097fe4ff */
[----:B------:R0:W-:Y:S01]  /*f820*/  STL [R1+0x80], R14 ;  /* 0x0000800e01007387 */ /* 0x0001e20000100800 */
[----:B------:R-:W-:-:S03]  /*f830*/  ISETP.GE.U32.AND P2, PT, R14, UR8, PT ;  /* 0x000000080e007c0c */ /* 0x000fc6000bf46070 */
[----:B------:R0:W-:Y:S01]  /*f840*/  STL [R1+0x7c], R16 ;  /* 0x00007c1001007387 */ /* 0x0001e20000100800 */
[----:B------:R-:W-:-:S13]  /*f850*/  ISETP.GE.U32.AND.EX P0, PT, R16, UR9, PT, P2 ;  /* 0x0000000910007c0c */ /* 0x000fda000bf06120 */
[----:B0-----:R-:W-:Y:S05]  /*f860*/  @P0 BRA `(.L_x_309) ;  /* 0x0000000400500947 */ /* 0x001fea0003800000 */
[----:B------:R-:W-:Y:S01]  /*f870*/  ULDC.64 UR8, c[0x0][0x628] ;  /* 0x00018a0000087ab9 */ /* 0x000fe20000000a00 */
[----:B------:R-:W0:Y:S01]  /*f880*/  S2R R12, SR_CTAID.X ;  /* 0x00000000000c7919 */ /* 0x000e220000002500 */
[----:B------:R-:W-:Y:S01]  /*f890*/  ISETP.NE.U32.AND P0, PT, RZ, UR8, PT ;  /* 0x00000008ff007c0c */ /* 0x000fe2000bf05070 */
[----:B------:R-:W-:Y:S01]  /*f8a0*/  ULDC UR10, c[0x0][0x630] ;  /* 0x00018c00000a7ab9 */ /* 0x000fe20000000800 */
[----:B------:R-:W-:Y:S01]  /*f8b0*/  IMAD.MOV.U32 R2, RZ, RZ, R14 ;  /* 0x000000ffff027224 */ /* 0x000fe200078e000e */
[----:B------:R-:W1:Y:S01]  /*f8c0*/  S2R R0, SR_CTAID.Y ;  /* 0x0000000000007919 */ /* 0x000e620000002600 */
[----:B------:R-:W-:Y:S01]  /*f8d0*/  ISETP.NE.AND.EX P0, PT, RZ, UR9, PT, P0 ;  /* 0x00000009ff007c0c */ /* 0x000fe2000bf05300 */
[----:B------:R-:W-:-:S12]  /*f8e0*/  IMAD.MOV.U32 R3, RZ, RZ, R16 ;  /* 0x000000ffff037224 */ /* 0x000fd800078e0010 */
[----:B------:R-:W-:Y:S05]  /*f8f0*/  @!P0 BRA `(.L_x_310) ;  /* 0x0000000000288947 */ /* 0x000fea0003800000 */
[----:B------:R-:W-:Y:S02]  /*f900*/  ULDC UR7, c[0x0][0x634] ;  /* 0x00018d0000077ab9 */ /* 0x000fe40000000800 */
[----:B------:R-:W-:-:S05]  /*f910*/  IADD3 R7, P0, R14, UR7, RZ ;  /* 0x000000070e077c10 */ /* 0x000fca000ff1e0ff */
[----:B------:R-:W-:-:S04]  /*f920*/  IMAD.X R13, RZ, RZ, R16, P0 ;  /* 0x000000ffff0d7224 */ /* 0x000fc800000e0610 */
[----:B------:R-:W-:-:S04]  /*f930*/  IMAD.WIDE.U32 R4, R13, UR8, RZ ;  /* 0x000000080d047c25 */ /* 0x000fc8000f8e00ff */
[----:B------:R-:W-:-:S04]  /*f940*/  IMAD.WIDE.U32 R4, P0, R7, UR9, R4 ;  /* 0x0000000907047c25 */ /* 0x000fc8000f800004 */
[----:B------:R-:W-:-:S04]  /*f950*/  IMAD.WIDE.U32 R6, R7, UR8, RZ ;  /* 0x0000000807067c25 */ /* 0x000fc8000f8e00ff */
[----:B------:R-:W-:Y:S01]  /*f960*/  IMAD.X R3, RZ, RZ, RZ, P0 ;  /* 0x000000ffff037224 */ /* 0x000fe200000e06ff */
[----:B------:R-:W-:Y:S01]  /*f970*/  IADD3 RZ, P0, R7, R4, RZ ;  /* 0x0000000407ff7210 */ /* 0x000fe20007f1e0ff */
[----:B------:R-:W-:-:S04]  /*f980*/  IMAD.MOV.U32 R2, RZ, RZ, R5 ;  /* 0x000000ffff027224 */ /* 0x000fc800078e0005 */
[----:B------:R-:W-:-:S08]  /*f990*/  IMAD.WIDE.U32.X R2, R13, UR9, R2, P0 ;  /* 0x000000090d027c25 */ /* 0x000fd000080e0402 */
.L_x_310:
[--C-:B------:R-:W-:Y:S01]  /*f9a0*/  SHF.R.U64 R6, R2, UR10, R3.reuse ;  /* 0x0000000a02067c19 */ /* 0x100fe20008001203 */
[----:B------:R-:W-:Y:S01]  /*f9b0*/  ULDC.64 UR8, c[0x0][0x620] ;  /* 0x0001880000087ab9 */ /* 0x000fe20000000a00 */
[----:B------:R-:W-:Y:S01]  /*f9c0*/  SHF.R.U32.HI R2, RZ, UR10, R3 ;  /* 0x0000000aff027c19 */ /* 0x000fe20008011603 */
[----:B------:R-:W-:Y:S01]  /*f9d0*/  IMAD.MOV.U32 R3, RZ, RZ, R16 ;  /* 0x000000ffff037224 */ /* 0x000fe200078e0010 */
[----:B------:R-:W-:Y:S01]  /*f9e0*/  IADD3 R5, P0, RZ, -R6, RZ ;  /* 0x80000006ff057210 */ /* 0x000fe20007f1e0ff */
[----:B------:R-:W-:Y:S01]  /*f9f0*/  ULDC UR7, c[0x0][0x150] ;  /* 0x0000540000077ab9 */ /* 0x000fe20000000800 */
[----:B0-----:R-:W-:Y:S01]  /*fa00*/  I2FP.F32.U32 R7, R12 ;  /* 0x0000000c00077245 */ /* 0x001fe20000201000 */
[----:B------:R-:W0:Y:S01]  /*fa10*/  LDC R19, c[0x0][0x144] ;  /* 0x00005100ff137b82 */ /* 0x000e220000000800 */
[----:B------:R-:W-:Y:S01]  /*fa20*/  ULDC.64 UR10, c[0x0][0x640] ;  /* 0x00019000000a7ab9 */ /* 0x000fe20000000a00 */
[----:B------:R-:W-:Y:S01]  /*fa30*/  IMAD.X R2, RZ, RZ, ~R2, P0 ;  /* 0x000000ffff027224 */ /* 0x000fe200000e0e02 */
[----:B------:R-:W-:-:S03]  /*fa40*/  ISETP.NE.U32.AND P0, PT, RZ, UR10, PT ;  /* 0x0000000aff007c0c */ /* 0x000fc6000bf05070 */
[----:B------:R-:W-:Y:S01]  /*fa50*/  IMAD R4, R2, UR8, RZ ;  /* 0x0000000802047c24 */ /* 0x000fe2000f8e02ff */
[----:B------:R-:W-:Y:S01]  /*fa60*/  ISETP.NE.AND.EX P0, PT, RZ, UR11, PT, P0 ;  /* 0x0000000bff007c0c */ /* 0x000fe2000bf05300 */
[----:B------:R-:W-:Y:S01]  /*fa70*/  IMAD.MOV.U32 R2, RZ, RZ, R14 ;  /* 0x000000ffff027224 */ /* 0x000fe200078e000e */
[----:B------:R-:W2:Y:S03]  /*fa80*/  LDC R13, c[0x0][0x148] ;  /* 0x00005200ff0d7b82 */ /* 0x000ea60000000800 */
[----:B------:R-:W-:Y:S01]  /*fa90*/  IMAD.WIDE.U32 R2, R5, UR8, R2 ;  /* 0x0000000805027c25 */ /* 0x000fe2000f8e0002 */
[----:B------:R-:W-:-:S03]  /*faa0*/  ULDC UR8, c[0x0][0x154] ;  /* 0x0000550000087ab9 */ /* 0x000fc60000000800 */
[----:B------:R-:W-:Y:S02]  /*fab0*/  IMAD R5, R5, UR9, R4 ;  /* 0x0000000905057c24 */ /* 0x000fe4000f8e0204 */
[----:B------:R-:W-:Y:S01]  /*fac0*/  FMUL R4, R7, UR7 ;  /* 0x0000000707047c20 */ /* 0x000fe20008400000 */
[----:B------:R-:W-:Y:S01]  /*fad0*/  ULDC UR7, c[0x0][0x618] ;  /* 0x0001860000077ab9 */ /* 0x000fe20000000800 */
[----:B------:R-:W-:Y:S01]  /*fae0*/  ULDC UR9, c[0x0][0x608] ;  /* 0x0001820000097ab9 */ /* 0x000fe20000000800 */
[----:B------:R-:W-:-:S03]  /*faf0*/  IMAD.IADD R3, R3, 0x1, R5 ;  /* 0x0000000103037824 */ /* 0x000fc600078e0205 */
[----:B------:R-:W3:Y:S02]  /*fb00*/  F2I.U32.TRUNC.NTZ R4, R4 ;  /* 0x0000000400047305 */ /* 0x000ee4000020f000 */
[----:B------:R-:W-:Y:S02]  /*fb10*/  SHF.R.U64 R7, R2, UR7, R3 ;  /* 0x0000000702077c19 */ /* 0x000fe40008001203 */
[----:B-1----:R-:W-:-:S05]  /*fb20*/  I2FP.F32.U32 R2, R0 ;  /* 0x0000000000027245 */ /* 0x002fca0000201000 */
[----:B------:R-:W-:Y:S01]  /*fb30*/  FMUL R5, R2, UR8 ;  /* 0x0000000802057c20 */ /* 0x000fe20008400000 */
[----:B------:R-:W-:Y:S01]  /*fb40*/  SHF.R.U32.HI R2, RZ, UR7, R3 ;  /* 0x00000007ff027c19 */ /* 0x000fe20008011603 */
[----:B------:R-:W-:Y:S02]  /*fb50*/  ULDC UR7, c[0x0][0x658] ;  /* 0x0001960000077ab9 */ /* 0x000fe40000000800 */
[----:B------:R1:W4:Y:S01]  /*fb60*/  F2I.U32.TRUNC.NTZ R16, R5 ;  /* 0x0000000500107305 */ /* 0x000322000020f000 */
[----:B------:R-:W-:Y:S01]  /*fb70*/  SHF.R.U64 R15, R7, UR9, R2 ;  /* 0x00000009070f7c19 */ /* 0x000fe20008001202 */
[----:B---3--:R-:W-:Y:S01]  /*fb80*/  IMAD.MOV R4, RZ, RZ, -R4 ;  /* 0x000000ffff047224 */ /* 0x008fe200078e0a04 */
[----:B------:R-:W-:-:S03]  /*fb90*/  SHF.R.U32.HI R2, RZ, UR9, R2 ;  /* 0x00000009ff027c19 */ /* 0x000fc60008011602 */
[----:B0-----:R-:W-:Y:S01]  /*fba0*/  IMAD R12, R19, R4, R12 ;  /* 0x00000004130c7224 */ /* 0x001fe200078e020c */
[--C-:B------:R-:W-:Y:S02]  /*fbb0*/  SHF.R.U64 R14, R15, UR7, R2.reuse ;  /* 0x000000070f0e7c19 */ /* 0x100fe40008001202 */
[----:B------:R-:W-:-:S03]  /*fbc0*/  SHF.R.U32.HI R17, RZ, UR7, R2 ;  /* 0x00000007ff117c19 */ /* 0x000fc60008011602 */
[----:B------:R-:W-:Y:S02]  /*fbd0*/  IMAD.MOV.U32 R2, RZ, RZ, R14 ;  /* 0x000000ffff027224 */ /* 0x000fe400078e000e */
[----:B------:R-:W-:Y:S01]  /*fbe0*/  IMAD.MOV.U32 R3, RZ, RZ, R17 ;  /* 0x000000ffff037224 */ /* 0x000fe200078e0011 */
[----:B-12-4-:R-:W-:Y:S06]  /*fbf0*/  @!P0 BRA `(.L_x_311) ;  /* 0x0000000000288947 */ /* 0x016fec0003800000 */
[----:B------:R-:W-:Y:S02]  /*fc00*/  ULDC UR7, c[0x0][0x64c] ;  /* 0x0001930000077ab9 */ /* 0x000fe40000000800 */
[----:B------:R-:W-:-:S05]  /*fc10*/  IADD3 R3, P0, R14, UR7, RZ ;  /* 0x000000070e037c10 */ /* 0x000fca000ff1e0ff */
[----:B------:R-:W-:-:S04]  /*fc20*/  IMAD.X R17, RZ, RZ, R17, P0 ;  /* 0x000000ffff117224 */ /* 0x000fc800000e0611 */
[----:B------:R-:W-:-:S04]  /*fc30*/  IMAD.WIDE.U32 R4, R17, UR10, RZ ;  /* 0x0000000a11047c25 */ /* 0x000fc8000f8e00ff */
[----:B------:R-:W-:-:S04]  /*fc40*/  IMAD.WIDE.U32 R4, P0, R3, UR11, R4 ;  /* 0x0000000b03047c25 */ /* 0x000fc8000f800004 */
[----:B------:R-:W-:-:S04]  /*fc50*/  IMAD.WIDE.U32 R2, R3, UR10, RZ ;  /* 0x0000000a03027c25 */ /* 0x000fc8000f8e00ff */
[----:B------:R-:W-:Y:S01]  /*fc60*/  IMAD.MOV.U32 R2, RZ, RZ, R5 ;  /* 0x000000ffff027224 */ /* 0x000fe200078e0005 */
[----:B------:R-:W-:Y:S01]  /*fc70*/  IADD3 RZ, P1, R3, R4, RZ ;  /* 0x0000000403ff7210 */ /* 0x000fe20007f3e0ff */
[----:B------:R-:W-:-:S04]  /*fc80*/  IMAD.X R3, RZ, RZ, RZ, P0 ;  /* 0x000000ffff037224 */ /* 0x000fc800000e06ff */
[----:B------:R-:W-:-:S08]  /*fc90*/  IMAD.WIDE.U32.X R2, R17, UR11, R2, P1 ;  /* 0x0000000b11027c25 */ /* 0x000fd000088e0402 */
.L_x_311:
[----:B------:R-:W-:Y:S01]  /*fca0*/  ULDC UR7, c[0x0][0x648] ;  /* 0x0001920000077ab9 */ /* 0x000fe20000000800 */
[----:B------:R-:W-:Y:S01]  /*fcb0*/  LOP3.LUT R15, R15, UR6, RZ, 0xc0, !PT ;  /* 0x000000060f0f7c12 */ /* 0x000fe2000f8ec0ff */
[----:B------:R-:W-:Y:S01]  /*fcc0*/  IMAD.MOV R16, RZ, RZ, -R16 ;  /* 0x000000ffff107224 */ /* 0x000fe200078e0a10 */
[----:B------:R-:W-:Y:S01]  /*fcd0*/  SHF.R.U64 R2, R2, UR7, R3 ;  /* 0x0000000702027c19 */ /* 0x000fe20008001203 */
[----:B------:R-:W-:Y:S01]  /*fce0*/  ULDC UR7, c[0x0][0x638] ;  /* 0x00018e0000077ab9 */ /* 0x000fe20000000800 */
[----:B------:R-:W-:Y:S01]  /*fcf0*/  LOP3.LUT R7, R7, UR4, RZ, 0xc0, !PT ;  /* 0x0000000407077c12 */ /* 0x000fe2000f8ec0ff */
[----:B------:R-:W-:Y:S01]  /*fd00*/  @P3 IMAD R12, R13, R16, R0 ;  /* 0x000000100d0c3224 */ /* 0x000fe200078e0200 */
[----:B------:R-:W-:Y:S01]  /*fd10*/  ULDC UR8, c[0x0][0x610] ;  /* 0x0001840000087ab9 */ /* 0x000fe20000000800 */
[----:B------:R-:W-:Y:S02]  /*fd20*/  IMAD.MOV R3, RZ, RZ, -R2 ;  /* 0x000000ffff037224 */ /* 0x000fe400078e0a02 */
[----:B------:R-:W-:-:S02]  /*fd30*/  IMAD R5, R2, UR5, R15 ;  /* 0x0000000502057c24 */ /* 0x000fc4000f8e020f */
[----:B------:R-:W-:Y:S01]  /*fd40*/  IMAD R14, R3, UR7, R14 ;  /* 0x00000007030e7c24 */ /* 0x000fe2000f8e020e */
[----:B------:R-:W-:Y:S01]  /*fd50*/  ULDC UR7, c[0x0][0x600] ;  /* 0x0001800000077ab9 */ /* 0x000fe20000000800 */
[----:B------:R-:W-:Y:S02]  /*fd60*/  IMAD R5, R5, UR8, R12 ;  /* 0x0000000805057c24 */ /* 0x000fe4000f8e020c */
[----:B------:R-:W-:Y:S02]  /*fd70*/  IMAD R14, R14, UR7, R7 ;  /* 0x000000070e0e7c24 */ /* 0x000fe4000f8e0207 */
[----:B------:R-:W-:-:S03]  /*fd80*/  IMAD.MOV.U32 R0, RZ, RZ, 0x1 ;  /* 0x00000001ff007424 */ /* 0x000fc600078e00ff */
[----:B------:R-:W-:Y:S02]  /*fd90*/  SEL R7, R14, R5, !P3 ;  /* 0x000000050e077207 */ /* 0x000fe40005800000 */
[----:B------:R-:W-:-:S07]  /*fda0*/  SEL R5, R5, R14, !P3 ;  /* 0x0000000e05057207 */ /* 0x000fce0005800000 */
.L_x_309:
[----:B------:R-:W-:Y:S05]  /*fdb0*/  BSYNC B1 ;  /* 0x0000000000017941 */ /* 0x000fea0003800000 */
.L_x_308:
[----:B------:R-:W-:-:S13]  /*fdc0*/  LOP3.LUT P0, RZ, R0, 0xff, RZ, 0xc0, !PT ;  /* 0x000000ff00ff7812 */ /* 0x000fda000780c0ff */
[----:B------:R-:W-:Y:S05]  /*fdd0*/  @P0 BRA `(.L_x_312) ;  /* 0xfffffff400180947 */ /* 0x000fea000383ffff */
[----:B------:R-:W-:Y:S05]  /*fde0*/  BSYNC B0 ;  /* 0x0000000000007941 */ /* 0x000fea0003800000 */
.L_x_301:
[----:B------:R-:W-:-:S03]  /*fdf0*/  UMOV UR7, 0xffffffff ;  /* 0xffffffff00077882 */ /* 0x000fc60000000000 */
[----:B------:R-:W-:Y:S05]  /*fe00*/  BRA.DIV UR7, `(.L_x_313) ;  /* 0x0000000607287947 */ /* 0x000fea000b800000 */
[----:B------:R-:W-:-:S13]  /*fe10*/  ELECT P0, URZ, PT ;  /* 0x00000000003f782f */ /* 0x000fda0003800000 */
.L_x_327:
[----:B------:R-:W-:Y:S04]  /*fe20*/  BSSY B0, `(.L_x_314) ;  /* 0x000002c000007945 */ /* 0x000fe80003800000 */
[----:B------:R-:W-:Y:S05]  /*fe30*/  @!P0 BRA `(.L_x_315) ;  /* 0x0000000000a88947 */ /* 0x000fea0003800000 */
[----:B------:R-:W-:-:S04]  /*fe40*/  ULOP3.LUT UR7, UR13, 0x2, URZ, 0xfc, !UPT ;  /* 0x000000020d077892 */ /* 0x000fc8000f8efc3f */
[----:B------:R-:W-:-:S06]  /*fe50*/  UISETP.NE.AND UP0, UPT, UR7, 0x3, UPT ;  /* 0x000000030700788c */ /* 0x000fcc000bf05270 */
[----:B------:R-:W-:-:S13]  /*fe60*/  PLOP3.LUT P0, PT, PT, PT, UP0, 0x80, 0x0 ;  /* 0x000000000000781c */ /* 0x000fda0003f0f008 */
[----:B------:R-:W-:Y:S05]  /*fe70*/  @!P0 BRA `(.L_x_316) ;  /* 0x0000000000048947 */ /* 0x000fea0003800000 */
[----:B------:R-:W-:Y:S01]  /*fe80*/  BPT.TRAP 0x1 ;  /* 0x000000040000795c */ /* 0x000fe20000300000 */
.L_x_316:
[----:B------:R-:W0:Y:S01]  /*fe90*/  S2R R3, SR_CgaCtaId ;  /* 0x0000000000037919 */ /* 0x000e220000008800 */
[----:B------:R-:W-:Y:S02]  /*fea0*/  MOV R0, 0x400 ;  /* 0x0000040000007802 */ /* 0x000fe40000000f00 */
[----:B------:R-:W-:Y:S02]  /*feb0*/  SHF.L.U32 R2, R11, 0x1f, RZ ;  /* 0x0000001f0b027819 */ /* 0x000fe400000006ff */
[----:B0-----:R-:W-:-:S05]  /*fec0*/  LEA R3, R3, R0, 0x18 ;  /* 0x0000000003037211 */ /* 0x001fca00078ec0ff */
[----:B------:R-:W-:-:S04]  /*fed0*/  VIADD R3, R3, 0x20 ;  /* 0x0000002003037836 */ /* 0x000fc80000000000 */
[C---:B------:R-:W-:Y:S02]  /*fee0*/  IMAD R5, R10.reuse, 0x8, R3 ;  /* 0x000000080a057824 */ /* 0x040fe400078e0203 */
[----:B------:R-:W-:Y:S02]  /*fef0*/  VIADD R10, R10, 0x1 ;  /* 0x000000010a0a7836 */ /* 0x000fe40000000000 */
[----:B------:R-:W0:Y:S03]  /*ff00*/  SYNCS.PHASECHK.TRANS64.TRYWAIT P0, [R5+URZ], R2 ;  /* 0x00000002050075a7 */ /* 0x000e26000800017f */
[----:B------:R-:W-:-:S04]  /*ff10*/  ISETP.NE.AND P1, PT, R10, 0x4, PT ;  /* 0x000000040a00780c */ /* 0x000fc80003f25270 */
[----:B------:R-:W-:Y:S02]  /*ff20*/  SEL R0, RZ, 0x1, P1 ;  /* 0x00000001ff007807 */ /* 0x000fe40000800000 */
[----:B------:R-:W-:Y:S02]  /*ff30*/  SEL R10, R10, RZ, P1 ;  /* 0x000000ff0a0a7207 */ /* 0x000fe40000800000 */
[----:B------:R-:W-:-:S03]  /*ff40*/  LOP3.LUT R11, R11, R0, RZ, 0x3c, !PT ;  /* 0x000000000b0b7212 */ /* 0x000fc600078e3cff */
[----:B------:R-:W-:Y:S01]  /*ff50*/  IMAD R7, R10, 0x8, R3 ;  /* 0x000000080a077824 */ /* 0x000fe200078e0203 */
[----:B------:R-:W-:Y:S01]  /*ff60*/  SHF.L.U32 R4, R11, 0x1f, RZ ;  /* 0x0000001f0b047819 */ /* 0x000fe200000006ff */
[----:B0-----:R-:W-:Y:S06]  /*ff70*/  @!P0 BRA `(.L_x_317) ;  /* 0x0000000000ec8947 */ /* 0x001fec0003800000 */
.L_x_328:
[----:B------:R-:W1:Y:S01]  /*ff80*/  SYNCS.PHASECHK.TRANS64.TRYWAIT P0, [R7+URZ], R4 ;  /* 0x00000004070075a7 */ /* 0x000e62000800017f */
[----:B------:R-:W-:-:S05]  /*ff90*/  VIADD R0, R10, 0x1 ;  /* 0x000000010a007836 */ /* 0x000fca0000000000 */
[----:B------:R-:W-:-:S04]  /*ffa0*/  ISETP.NE.AND P1, PT, R0, 0x4, PT ;  /* 0x000000040000780c */ /* 0x000fc80003f25270 */
[----:B0-----:R-:W-:Y:S02]  /*ffb0*/  SEL R2, RZ, 0x1, P1 ;  /* 0x00000001ff027807 */ /* 0x001fe40000800000 */
[----:B------:R-:W-:Y:S02]  /*ffc0*/  SEL R0, R0, RZ, P1 ;  /* 0x000000ff00007207 */ /* 0x000fe40000800000 */
[----:B------:R-:W-:-:S03]  /*ffd0*/  LOP3.LUT R11, R11, R2, RZ, 0x3c, !PT ;  /* 0x000000020b0b7212 */ /* 0x000fc600078e3cff */
[----:B------:R-:W-:Y:S01]  /*ffe0*/  IMAD R6, R0, 0x8, R3 ;  /* 0x0000000800067824 */ /* 0x000fe200078e0203 */
[----:B------:R-:W-:Y:S01]  /*fff0*/  SHF.L.U32 R5, R11, 0x1f, RZ ;  /* 0x0000001f0b057819 */ /* 0x000fe200000006ff */
[----:B-1----:R-:W-:Y:S06]  /*10000*/  @!P0 BRA `(.L_x_318) ;  /* 0x0000000000dc8947 */ /* 0x002fec0003800000 */
.L_x_329:
[----:B------:R-:W1:Y:S01]  /*10010*/  SYNCS.PHASECHK.TRANS64.TRYWAIT P0, [R6+URZ], R5 ;  /* 0x00000005060075a7 */ /* 0x000e62000800017f */
[----:B------:R-:W-:-:S05]  /*10020*/  VIADD R0, R0, 0x1 ;  /* 0x0000000100007836 */ /* 0x000fca0000000000 */
[----:B------:R-:W-:-:S04]  /*10030*/  ISETP.NE.AND P1, PT, R0, 0x4, PT ;  /* 0x000000040000780c */ /* 0x000fc80003f25270 */
[----:B------:R-:W-:Y:S02]  /*10040*/  SEL R2, RZ, 0x1, P1 ;  /* 0x00000001ff027807 */ /* 0x000fe40000800000 */
[----:B------:R-:W-:Y:S02]  /*10050*/  SEL R0, R0, RZ, P1 ;  /* 0x000000ff00007207 */ /* 0x000fe40000800000 */
[----:B------:R-:W-:Y:S01]  /*10060*/  LOP3.LUT R2, R11, R2, RZ, 0x3c, !PT ;  /* 0x000000020b027212 */ /* 0x000fe200078e3cff */
[----:B-1----:R-:W-:Y:S06]  /*10070*/  @!P0 BRA `(.L_x_319) ;  /* 0x0000000000d48947 */ /* 0x002fec0003800000 */
.L_x_330:
[----:B------:R-:W-:Y:S01]  /*10080*/  IMAD R3, R0, 0x8, R3 ;  /* 0x0000000800037824 */ /* 0x000fe200078e0203 */
[----:B------:R-:W-:-:S07]  /*10090*/  SHF.L.U32 R0, R2, 0x1f, RZ ;  /* 0x0000001f02007819 */ /* 0x000fce00000006ff */
.L_x_320:
[----:B--2---:R2:W3:Y:S02]  /*100a0*/  SYNCS.PHASECHK.TRANS64.TRYWAIT P0, [R3+URZ], R0 ;  /* 0x00000000030075a7 */ /* 0x0044e4000800017f */
[----:B---3--:R-:W-:Y:S05]  /*100b0*/  @!P0 NANOSLEEP.SYNCS 0x989680 ;  /* 0x009896800000895d */ /* 0x008fea0003900000 */
[----:B------:R-:W3:Y:S02]  /*100c0*/  @!P0 SYNCS.PHASECHK.TRANS64 P0, [R3+URZ], R0 ;  /* 0x00000000030085a7 */ /* 0x000ee4000800007f */
[----:B---3--:R-:W-:Y:S05]  /*100d0*/  @!P0 BRA `(.L_x_320) ;  /* 0xfffffffc00f08947 */ /* 0x008fea000383ffff */
.L_x_315:
[----:B------:R-:W-:Y:S05]  /*100e0*/  BSYNC B0 ;  /* 0x0000000000007941 */ /* 0x000fea0003800000 */
.L_x_314:
[----:B------:R-:W-:Y:S05]  /*100f0*/  EXIT ;  /* 0x000000000000794d */ /* 0x000fea0003800000 */
.L_x_21:
[----:B-1----:R-:W-:-:S04]  /*10100*/  IMAD.U32 R3, RZ, RZ, UR6 ;  /* 0x00000006ff037e24 */ /* 0x002fc8000f8e00ff */
[----:B------:R1:W2:Y:S03]  /*10110*/  SYNCS.PHASECHK.TRANS64.TRYWAIT P1, [R3+URZ], R0 ;  /* 0x00000000030075a7 */ /* 0x0002a6000802017f */
[----:B--2---:R-:W-:Y:S05]  /*10120*/  @!P1 NANOSLEEP.SYNCS 0x989680 ;  /* 0x009896800000995d */ /* 0x004fea0003900000 */
[----:B------:R-:W2:Y:S02]  /*10130*/  @!P1 SYNCS.PHASECHK.TRANS64 P1, [R3+URZ], R0 ;  /* 0x00000000030095a7 */ /* 0x000ea4000802007f */
[----:B--2---:R-:W-:Y:S05]  /*10140*/  @!P1 BRA `(.L_x_21) ;  /* 0xfffffffc00ec9947 */ /* 0x004fea000383ffff */
[----:B------:R-:W-:Y:S05]  /*10150*/  BRA `(.L_x_20) ;  /* 0xffffff1c00107947 */ /* 0x000fea000383ffff */
.L_x_27:
[----:B-----5:R1:W-:Y:S02]  /*10160*/  STL [R1+0x8c], R0 ;  /* 0x00008c0001007387 */ /* 0x0203e40000100800 */
[----:B-1----:R-:W-:-:S04]  /*10170*/  IMAD.U32 R0, RZ, RZ, UR9 ;  /* 0x00000009ff007e24 */ /* 0x002fc8000f8e00ff */
[----:B------:R1:W3:Y:S03]  /*10180*/  SYNCS.PHASECHK.TRANS64.TRYWAIT P1, [R0+URZ], R229 ;  /* 0x000000e5000075a7 */ /* 0x0002e6000802017f */
[----:B---3--:R-:W-:Y:S05]  /*10190*/  @!P1 NANOSLEEP.SYNCS 0x989680 ;  /* 0x009896800000995d */ /* 0x008fea0003900000 */
[----:B------:R1:W3:Y:S02]  /*101a0*/  @!P1 SYNCS.PHASECHK.TRANS64 P1, [R0+URZ], R229 ;  /* 0x000000e5000095a7 */ /* 0x0002e4000802007f */
[----:B-1----:R1:W5:Y:S02]  /*101b0*/  LDL.LU R0, [R1+0x8c] ;  /* 0x00008c0001007983 */ /* 0x0023640000300800 */
[----:B-1-3--:R-:W-:Y:S05]  /*101c0*/  @!P1 BRA `(.L_x_27) ;  /* 0xfffffffc00e49947 */ /* 0x00afea000383ffff */
[----:B------:R-:W-:Y:S05]  /*101d0*/  BRA `(.L_x_26) ;  /* 0xffffff2c00707947 */ /* 0x000fea000383ffff */
.L_x_302:
[----:B------:R-:W-:Y:S01]  /*101e0*/  BSSY B1, `(.L_x_321) ;  /* 0x0000006000017945 */ /* 0x000fe20003800000 */
[----:B------:R-:W-:-:S07]  /*101f0*/  IMAD.MOV.U32 R0, RZ, RZ, -0x1 ;  /* 0xffffffffff007424 */ /* 0x000fce00078e00ff */
[----:B------:R-:W-:Y:S05]  /*10200*/  WARPSYNC.COLLECTIVE R0, `(.L_x_322) ;  /* 0x00000000000c7348 */ /* 0x000fea0003c00000 */
[----:B------:R-:W-:Y:S02]  /*10210*/  ELECT P0, UR62, PT ;  /* 0x00000000003e782f */ /* 0x000fe40003800000 */
[----:B------:R-:W-:Y:S01]  /*10220*/  MOV R0, UR62 ;  /* 0x0000003e00007c02 */ /* 0x000fe20008000f00 */
[----:B------:R-:W-:Y:S10]  /*10230*/  ENDCOLLECTIVE ;  /* 0x000000000000791b */ /* 0x000ff40003800000 */
.L_x_322:
[----:B------:R-:W-:Y:S05]  /*10240*/  BSYNC B1 ;  /* 0x0000000000017941 */ /* 0x000fea0003800000 */
.L_x_321:
[----:B------:R-:W-:Y:S05]  /*10250*/  BRA `(.L_x_323) ;  /* 0xfffffff000047947 */ /* 0x000fea000383ffff */
.L_x_305:
[----:B0-----:R0:W2:Y:S02]  /*10260*/  SYNCS.PHASECHK.TRANS64.TRYWAIT P0, [R5+URZ+0x20], R2 ;  /* 0x00002002050075a7 */ /* 0x0010a4000800017f */
[----:B--2---:R-:W-:Y:S05]  /*10270*/  @!P0 NANOSLEEP.SYNCS 0x989680 ;  /* 0x009896800000895d */ /* 0x004fea0003900000 */
[----:B------:R-:W2:Y:S02]  /*10280*/  @!P0 SYNCS.PHASECHK.TRANS64 P0, [R5+URZ+0x20], R2 ;  /* 0x00002002050085a7 */ /* 0x000ea4000800007f */
[----:B--2---:R-:W-:Y:S05]  /*10290*/  @!P0 BRA `(.L_x_305) ;  /* 0xfffffffc00f08947 */ /* 0x004fea000383ffff */
[----:B------:R-:W-:Y:S05]  /*102a0*/  BRA `(.L_x_324) ;  /* 0xfffffff000487947 */ /* 0x000fea000383ffff */
.L_x_313:
[----:B------:R-:W-:Y:S01]  /*102b0*/  BSSY B0, `(.L_x_325) ;  /* 0x0000006000007945 */ /* 0x000fe20003800000 */
[----:B------:R-:W-:-:S07]  /*102c0*/  IMAD.MOV.U32 R0, RZ, RZ, -0x1 ;  /* 0xffffffffff007424 */ /* 0x000fce00078e00ff */
[----:B------:R-:W-:Y:S05]  /*102d0*/  WARPSYNC.COLLECTIVE R0, `(.L_x_326) ;  /* 0x00000000000c7348 */ /* 0x000fea0003c00000 */
[----:B------:R-:W-:Y:S02]  /*102e0*/  ELECT P0, UR62, PT ;  /* 0x00000000003e782f */ /* 0x000fe40003800000 */
[----:B------:R-:W-:Y:S01]  /*102f0*/  MOV R0, UR62 ;  /* 0x0000003e00007c02 */ /* 0x000fe20008000f00 */
[----:B------:R-:W-:Y:S10]  /*10300*/  ENDCOLLECTIVE ;  /* 0x000000000000791b */ /* 0x000ff40003800000 */
.L_x_326:
[----:B------:R-:W-:Y:S05]  /*10310*/  BSYNC B0 ;  /* 0x0000000000007941 */ /* 0x000fea0003800000 */
.L_x_325:
[----:B------:R-:W-:Y:S05]  /*10320*/  BRA `(.L_x_327) ;  /* 0xfffffff800bc7947 */ /* 0x000fea000383ffff */
.L_x_317:
[----:B0-----:R0:W1:Y:S02]  /*10330*/  SYNCS.PHASECHK.TRANS64.TRYWAIT P0, [R5+URZ], R2 ;  /* 0x00000002050075a7 */ /* 0x001064000800017f */
[----:B-1----:R-:W-:Y:S05]  /*10340*/  @!P0 NANOSLEEP.SYNCS 0x989680 ;  /* 0x009896800000895d */ /* 0x002fea0003900000 */
[----:B------:R-:W1:Y:S02]  /*10350*/  @!P0 SYNCS.PHASECHK.TRANS64 P0, [R5+URZ], R2 ;  /* 0x00000002050085a7 */ /* 0x000e64000800007f */
[----:B-1----:R-:W-:Y:S05]  /*10360*/  @!P0 BRA `(.L_x_317) ;  /* 0xfffffffc00f08947 */ /* 0x002fea000383ffff */
[----:B------:R-:W-:Y:S05]  /*10370*/  BRA `(.L_x_328) ;  /* 0xfffffffc00007947 */ /* 0x000fea000383ffff */
.L_x_318:
[----:B0-----:R0:W1:Y:S02]  /*10380*/  SYNCS.PHASECHK.TRANS64.TRYWAIT P0, [R7+URZ], R4 ;  /* 0x00000004070075a7 */ /* 0x001064000800017f */
[----:B-1----:R-:W-:Y:S05]  /*10390*/  @!P0 NANOSLEEP.SYNCS 0x989680 ;  /* 0x009896800000895d */ /* 0x002fea0003900000 */
[----:B------:R-:W1:Y:S02]  /*103a0*/  @!P0 SYNCS.PHASECHK.TRANS64 P0, [R7+URZ], R4 ;  /* 0x00000004070085a7 */ /* 0x000e64000800007f */
[----:B-1----:R-:W-:Y:S05]  /*103b0*/  @!P0 BRA `(.L_x_318) ;  /* 0xfffffffc00f08947 */ /* 0x002fea000383ffff */
[----:B------:R-:W-:Y:S05]  /*103c0*/  BRA `(.L_x_329) ;  /* 0xfffffffc00107947 */ /* 0x000fea000383ffff */
.L_x_319:
[----:B-1----:R1:W2:Y:S02]  /*103d0*/  SYNCS.PHASECHK.TRANS64.TRYWAIT P0, [R6+URZ], R5 ;  /* 0x00000005060075a7 */ /* 0x0022a4000800017f */
[----:B--2---:R-:W-:Y:S05]  /*103e0*/  @!P0 NANOSLEEP.SYNCS 0x989680 ;  /* 0x009896800000895d */ /* 0x004fea0003900000 */
[----:B------:R-:W2:Y:S02]  /*103f0*/  @!P0 SYNCS.PHASECHK.TRANS64 P0, [R6+URZ], R5 ;  /* 0x00000005060085a7 */ /* 0x000ea4000800007f */
[----:B--2---:R-:W-:Y:S05]  /*10400*/  @!P0 BRA `(.L_x_319) ;  /* 0xfffffffc00f08947 */ /* 0x004fea000383ffff */
[----:B------:R-:W-:Y:S05]  /*10410*/  BRA `(.L_x_330) ;  /* 0xfffffffc00187947 */ /* 0x000fea000383ffff */
.L_x_331:
[----:B------:R-:W-:-:S00]  /*10420*/  BRA `(.L_x_331) ;  /* 0xfffffffc00fc7947 */ /* 0x000fc0000383ffff */
[----:B------:R-:W-:-:S00]  /*10430*/  NOP ;  /* 0x0000000000007918 */ /* 0x000fc00000000000 */
        /* <DEDUP_REMOVED lines=12> */
.L_x_332:


//--------------------- .nv.shared._ZN7cutlass13device_kernelINS_4gemm6kernel13GemmUniversalIN4cute5tupleIJiiiiEEENS1_10collective13CollectiveMmaINS1_37MainloopSm90TmaGmmaWarpSpecializedFP8ILi4ENS5_IJNS4_1CILi1EEENSA_ILi2EEESB_EEENS1_35KernelTmaWarpSpecializedCooperativeEEENS5_IJNSA_ILi128EEENSA_ILi256EEENSA_ILi32EEEEEENS_12float_e4m3_tENS5_IJlSB_lEEESK_SL_NS4_8TiledMMAINS4_8MMA_AtomIJNS4_4SM904GMMA31MMA_64x256x32_F32E4M3E4M3_SS_TNILNSP_7ScaleInE1ELSR_1EEEEEENS4_6LayoutINS5_IJSC_SB_SB_EEENS5_IJSB_NSA_ILi0EEESW_EEEEENS5_IJNS4_10UnderscoreESZ_SZ_EEEEENS4_23SM90_TMA_LOAD_MULTICASTENS4_14ComposedLayoutINS4_7SwizzleILi1ELi4ELi3EEENS4_18smem_ptr_flag_bitsILi8EEENSU_INS5_IJNSA_ILi8EEESI_EEENS5_IJSI_SB_EEEEEEEvNS4_8identityENS4_13SM90_TMA_LOADES1C_vS1D_EENS_8epilogue10collective6detail29Sm90TmaWarpSpecializedAdapterINS1H_15DefaultEpilogueISK_SL_SL_NS1G_6thread17LinearCombinationISK_Li1EffLNS1L_9ScaleType4KindE0ELNS_15FloatRoundStyleE2ESK_EENS1_15EpilogueDefaultEEEEEvvEEEEvNT_6ParamsE --------------------------
	.section	.nv.shared._ZN7cutlass13device_kernelINS_4gemm6kernel13GemmUniversalIN4cute5tupleIJiiiiEEENS1_10collective13CollectiveMmaINS1_37MainloopSm90TmaGmmaWarpSpecializedFP8ILi4ENS5_IJNS4_1CILi1EEENSA_ILi2EEESB_EEENS1_35KernelTmaWarpSpecializedCooperativeEEENS5_IJNSA_ILi128EEENSA_ILi256EEENSA_ILi32EEEEEENS_12float_e4m3_tENS5_IJlSB_lEEESK_SL_NS4_8TiledMMAINS4_8MMA_AtomIJNS4_4SM904GMMA31MMA_64x256x32_F32E4M3E4M3_SS_TNILNSP_7ScaleInE1ELSR_1EEEEEENS4_6LayoutINS5_IJSC_SB_SB_EEENS5_IJSB_NSA_ILi0EEESW_EEEEENS5_IJNS4_10UnderscoreESZ_SZ_EEEEENS4_23SM90_TMA_LOAD_MULTICASTENS4_14ComposedLayoutINS4_7SwizzleILi1ELi4ELi3EEENS4_18smem_ptr_flag_bitsILi8EEENSU_INS5_IJNSA_ILi8EEESI_EEENS5_IJSI_SB_EEEEEEEvNS4_8identityENS4_13SM90_TMA_LOADES1C_vS1D_EENS_8epilogue10collective6detail29Sm90TmaWarpSpecializedAdapterINS1H_15DefaultEpilogueISK_SL_SL_NS1G_6thread17LinearCombinationISK_Li1EffLNS1L_9ScaleType4KindE0ELNS_15FloatRoundStyleE2ESK_EENS1_15EpilogueDefaultEEEEEvvEEEEvNT_6ParamsE,"aw",@nobits
	.sectionflags	@""
	.align	16
	.zero		1024


//--------------------- .nv.shared.reserved.0     --------------------------
	.section	.nv.shared.reserved.0,"aw",@nobits
	.weak		__nv_reservedSMEM_offset_0_alias
	.size		__nv_reservedSMEM_offset_0_alias, 0, 0
	.other		__nv_reservedSMEM_offset_0_alias,@"STO_CUDA_RESERVED_SHARED STV_DEFAULT"
__nv_reservedSMEM_offset_0_alias:
	.zero		0


//--------------------- .nv.global                --------------------------
	.section	.nv.global,"aw",@nobits
.nv.global:
	.type		_ZN39_INTERNAL_40a8f967_4_k_cu_37481561_45764cute1_E,@object
	.size		_ZN39_INTERNAL_40a8f967_4_k_cu_37481561_45764cute1_E,(_ZN39_INTERNAL_40a8f967_4_k_cu_37481561_45764cuda3std3__45__cpo6cbeginE - _ZN39_INTERNAL_40a8f967_4_k_cu_37481561_45764cute1_E)
_ZN39_INTERNAL_40a8f967_4_k_cu_37481561_45764cute1_E:
	.zero		1
	.type		_ZN39_INTERNAL_40a8f967_4_k_cu_37481561_45764cuda3std3__45__cpo6cbeginE,@object
	.size		_ZN39_INTERNAL_40a8f967_4_k_cu_37481561_45764cuda3std3__45__cpo6cbeginE,(_ZN39_INTERNAL_40a8f967_4_k_cu_37481561_45764cuda3std3__48in_placeE - _ZN39_INTERNAL_40a8f967_4_k_cu_37481561_45764cuda3std3__45__cpo6cbeginE)
_ZN39_INTERNAL_40a8f967_4_k_cu_37481561_45764cuda3std3__45__cpo6cbeginE:
	.zero		1
	.type		_ZN39_INTERNAL_40a8f967_4_k_cu_37481561_45764cuda3std3__48in_placeE,@object
	.size		_ZN39_INTERNAL_40a8f967_4_k_cu_37481561_45764cuda3std3__48in_placeE,(_ZN39_INTERNAL_40a8f967_4_k_cu_37481561_45764cuda3std6ranges3__45__cpo9iter_moveE - _ZN39_INTERNAL_40a8f967_4_k_cu_37481561_45764cuda3std3__48in_placeE)
_ZN39_INTERNAL_40a8f967_4_k_cu_37481561_45764cuda3std3__48in_placeE:
	.zero		1
	.type		_ZN39_INTERNAL_40a8f967_4_k_cu_37481561_45764cuda3std6ranges3__45__cpo9iter_moveE,@object
	.size		_ZN39_INTERNAL_40a8f967_4_k_cu_37481561_45764cuda3std6ranges3__45__cpo9iter_moveE,(_ZN39_INTERNAL_40a8f967_4_k_cu_37481561_45764cuda3std3__45__cpo5beginE - _ZN39_INTERNAL_40a8f967_4_k_cu_37481561_45764cuda3std6ranges3__45__cpo9iter_moveE)
_ZN39_INTERNAL_40a8f967_4_k_cu_37481561_45764cuda3std6ranges3__45__cpo9iter_moveE:
	.zero		1
	.type		_ZN39_INTERNAL_40a8f967_4_k_cu_37481561_45764cuda3std3__45__cpo5beginE,@object
	.size		_ZN39_INTERNAL_40a8f967_4_k_cu_37481561_45764cuda3std3__45__cpo5beginE,(_ZN39_INTERNAL_40a8f967_4_k_cu_37481561_45764cuda3std3__441_GLOBAL__N__40a8f967_4_k_cu_37481561_45766ignoreE - _ZN39_INTERNAL_40a8f967_4_k_cu_37481561_45764cuda3std3__45__cpo5beginE)
_ZN39_INTERNAL_40a8f967_4_k_cu_37481561_45764cuda3std3__45__cpo5beginE:
	.zero		1
	.type		_ZN39_INTERNAL_40a8f967_4_k_cu_37481561_45764cuda3std3__441_GLOBAL__N__40a8f967_4_k_cu_37481561_45766ignoreE,@object
	.size		_ZN39_INTERNAL_40a8f967_4_k_cu_37481561_45764cuda3std3__441_GLOBAL__N__40a8f967_4_k_cu_37481561_45766ignoreE,(_ZN39_INTERNAL_40a8f967_4_k_cu_37481561_45764cute7productE - _ZN39_INTERNAL_40a8f967_4_k_cu_37481561_45764cuda3std3__441_GLOBAL__N__40a8f967_4_k_cu_37481561_45766ignoreE)
_ZN39_INTERNAL_40a8f967_4_k_cu_37481561_45764cuda3std3__441_GLOBAL__N__40a8f967_4_k_cu_37481561_45766ignoreE:
	.zero		1
	.type		_ZN39_INTERNAL_40a8f967_4_k_cu_37481561_45764cute7productE,@object
	.size		_ZN39_INTERNAL_40a8f967_4_k_cu_37481561_45764cute7productE,(_ZN39_INTERNAL_40a8f967_4_k_cu_37481561_45764cuda3std3__45__cpo3endE - _ZN39_INTERNAL_40a8f967_4_k_cu_37481561_45764cute7productE)
_ZN39_INTERNAL_40a8f967_4_k_cu_37481561_45764cute7productE:
	.zero		1
	.type		_ZN39_INTERNAL_40a8f967_4_k_cu_37481561_45764cuda3std3__45__cpo3endE,@object
	.size		_ZN39_INTERNAL_40a8f967_4_k_cu_37481561_45764cuda3std3__45__cpo3endE,(_ZN39_INTERNAL_40a8f967_4_k_cu_37481561_45764cuda3std3__419piecewise_constructE - _ZN39_INTERNAL_40a8f967_4_k_cu_37481561_45764cuda3std3__45__cpo3endE)
_ZN39_INTERNAL_40a8f967_4_k_cu_37481561_45764cuda3std3__45__cpo3endE:
	.zero		1
	.type		_ZN39_INTERNAL_40a8f967_4_k_cu_37481561_45764cuda3std3__419piecewise_constructE,@object
	.size		_ZN39_INTERNAL_40a8f967_4_k_cu_37481561_45764cuda3std3__419piecewise_constructE,(_ZN39_INTERNAL_40a8f967_4_k_cu_37481561_45764cuda3std3__45__cpo4cendE - _ZN39_INTERNAL_40a8f967_4_k_cu_37481561_45764cuda3std3__419piecewise_constructE)
_ZN39_INTERNAL_40a8f967_4_k_cu_37481561_45764cuda3std3__419piecewise_constructE:
	.zero		1
	.type		_ZN39_INTERNAL_40a8f967_4_k_cu_37481561_45764cuda3std3__45__cpo4cendE,@object
	.size		_ZN39_INTERNAL_40a8f967_4_k_cu_37481561_45764cuda3std3__45__cpo4cendE,(_ZN39_INTERNAL_40a8f967_4_k_cu_37481561_45764cuda3std6ranges3__45__cpo4swapE - _ZN39_INTERNAL_40a8f967_4_k_cu_37481561_45764cuda3std3__45__cpo4cendE)
_ZN39_INTERNAL_40a8f967_4_k_cu_37481561_45764cuda3std3__45__cpo4cendE:
	.zero		1
	.type		_ZN39_INTERNAL_40a8f967_4_k_cu_37481561_45764cuda3std6ranges3__45__cpo4swapE,@object
	.size		_ZN39_INTERNAL_40a8f967_4_k_cu_37481561_45764cuda3std6ranges3__45__cpo4swapE,(.L_7 - _ZN39_INTERNAL_40a8f967_4_k_cu_37481561_45764cuda3std6ranges3__45__cpo4swapE)
_ZN39_INTERNAL_40a8f967_4_k_cu_37481561_45764cuda3std6ranges3__45__cpo4swapE:
	.zero		1
.L_7:


//--------------------- .nv.constant0._ZN7cutlass13device_kernelINS_4gemm6kernel13GemmUniversalIN4cute5tupleIJiiiiEEENS1_10collective13CollectiveMmaINS1_37MainloopSm90TmaGmmaWarpSpecializedFP8ILi4ENS5_IJNS4_1CILi1EEENSA_ILi2EEESB_EEENS1_35KernelTmaWarpSpecializedCooperativeEEENS5_IJNSA_ILi128EEENSA_ILi256EEENSA_ILi32EEEEEENS_12float_e4m3_tENS5_IJlSB_lEEESK_SL_NS4_8TiledMMAINS4_8MMA_AtomIJNS4_4SM904GMMA31MMA_64x256x32_F32E4M3E4M3_SS_TNILNSP_7ScaleInE1ELSR_1EEEEEENS4_6LayoutINS5_IJSC_SB_SB_EEENS5_IJSB_NSA_ILi0EEESW_EEEEENS5_IJNS4_10UnderscoreESZ_SZ_EEEEENS4_23SM90_TMA_LOAD_MULTICASTENS4_14ComposedLayoutINS4_7SwizzleILi1ELi4ELi3EEENS4_18smem_ptr_flag_bitsILi8EEENSU_INS5_IJNSA_ILi8EEESI_EEENS5_IJSI_SB_EEEEEEEvNS4_8identityENS4_13SM90_TMA_LOADES1C_vS1D_EENS_8epilogue10collective6detail29Sm90TmaWarpSpecializedAdapterINS1H_15DefaultEpilogueISK_SL_SL_NS1G_6thread17LinearCombinationISK_Li1EffLNS1L_9ScaleType4KindE0ELNS_15FloatRoundStyleE2ESK_EENS1_15EpilogueDefaultEEEEEvvEEEEvNT_6ParamsE --------------------------
	.section	.nv.constant0._ZN7cutlass13device_kernelINS_4gemm6kernel13GemmUniversalIN4cute5tupleIJiiiiEEENS1_10collective13CollectiveMmaINS1_37MainloopSm90TmaGmmaWarpSpecializedFP8ILi4ENS5_IJNS4_1CILi1EEENSA_ILi2EEESB_EEENS1_35KernelTmaWarpSpecializedCooperativeEEENS5_IJNSA_ILi128EEENSA_ILi256EEENSA_ILi32EEEEEENS_12float_e4m3_tENS5_IJlSB_lEEESK_SL_NS4_8TiledMMAINS4_8MMA_AtomIJNS4_4SM904GMMA31MMA_64x256x32_F32E4M3E4M3_SS_TNILNSP_7ScaleInE1ELSR_1EEEEEENS4_6LayoutINS5_IJSC_SB_SB_EEENS5_IJSB_NSA_ILi0EEESW_EEEEENS5_IJNS4_10UnderscoreESZ_SZ_EEEEENS4_23SM90_TMA_LOAD_MULTICASTENS4_14ComposedLayoutINS4_7SwizzleILi1ELi4ELi3EEENS4_18smem_ptr_flag_bitsILi8EEENSU_INS5_IJNSA_ILi8EEESI_EEENS5_IJSI_SB_EEEEEEEvNS4_8identityENS4_13SM90_TMA_LOADES1C_vS1D_EENS_8epilogue10collective6detail29Sm90TmaWarpSpecializedAdapterINS1H_15DefaultEpilogueISK_SL_SL_NS1G_6thread17LinearCombinationISK_Li1EffLNS1L_9ScaleType4KindE0ELNS_15FloatRoundStyleE2ESK_EENS1_15EpilogueDefaultEEEEEvvEEEEvNT_6ParamsE,"a",@progbits
	.sectionflags	@""
	.align	4
.nv.constant0._ZN7cutlass13device_kernelINS_4gemm6kernel13GemmUniversalIN4cute5tupleIJiiiiEEENS1_10collective13CollectiveMmaINS1_37MainloopSm90TmaGmmaWarpSpecializedFP8ILi4ENS5_IJNS4_1CILi1EEENSA_ILi2EEESB_EEENS1_35KernelTmaWarpSpecializedCooperativeEEENS5_IJNSA_ILi128EEENSA_ILi256EEENSA_ILi32EEEEEENS_12float_e4m3_tENS5_IJlSB_lEEESK_SL_NS4_8TiledMMAINS4_8MMA_AtomIJNS4_4SM904GMMA31MMA_64x256x32_F32E4M3E4M3_SS_TNILNSP_7ScaleInE1ELSR_1EEEEEENS4_6LayoutINS5_IJSC_SB_SB_EEENS5_IJSB_NSA_ILi0EEESW_EEEEENS5_IJNS4_10UnderscoreESZ_SZ_EEEEENS4_23SM90_TMA_LOAD_MULTICASTENS4_14ComposedLayoutINS4_7SwizzleILi1ELi4ELi3EEENS4_18smem_ptr_flag_bitsILi8EEENSU_INS5_IJNSA_ILi8EEESI_EEENS5_IJSI_SB_EEEEEEEvNS4_8identityENS4_13SM90_TMA_LOADES1C_vS1D_EENS_8epilogue10collective6detail29Sm90TmaWarpSpecializedAdapterINS1H_15DefaultEpilogueISK_SL_SL_NS1G_6thread17LinearCombinationISK_Li1EffLNS1L_9ScaleType4KindE0ELNS_15FloatRoundStyleE2ESK_EENS1_15EpilogueDefaultEEEEEvvEEEEvNT_6ParamsE:
	.zero		1664


//--------------------- SYMBOLS --------------------------

	.type		.nv.reservedSmem.offset0,@object
	.size		.nv.reservedSmem.offset0,0x4
